def attn_fwd(
    Q,
    K,
    V,
    Out,
    Lse,
    sm_scale,
    stride_qz,
    stride_qh,
    stride_qm,
    stride_qk,
    stride_kz,
    stride_kh,
    stride_kn,
    stride_kk,
    stride_vz,
    stride_vh,
    stride_vn,
    stride_vk,
    stride_oz,
    stride_oh,
    stride_om,
    stride_ok,
    seqlen_q,
    seqlen_k,
    BLOCK_M: tl.constexpr,
    BLOCK_N: tl.constexpr,
    HEAD_DIM: tl.constexpr,
    CAUSAL: tl.constexpr,
):
    start_m = tl.program_id(0)
    off_hz = tl.program_id(1)
    q_off = off_hz * stride_qh
    k_off = off_hz * stride_kh
    v_off = off_hz * stride_vh
    offs_m = start_m * BLOCK_M + tl.arange(0, BLOCK_M)
    offs_d = tl.arange(0, HEAD_DIM)
    offs_n = tl.arange(0, BLOCK_N)
    q_ptrs = Q + q_off + offs_m[:, None] * stride_qm + offs_d[None, :] * stride_qk
    k_ptrs = K + k_off + offs_d[:, None] * stride_kk + offs_n[None, :] * stride_kn
    v_ptrs = V + v_off + offs_n[:, None] * stride_vn + offs_d[None, :] * stride_vk
    m_i = tl.full([BLOCK_M], float("-inf"), dtype=tl.float32)
    l_i = tl.zeros([BLOCK_M], dtype=tl.float32) + 1.0
    acc = tl.zeros([BLOCK_M, HEAD_DIM], dtype=tl.float32)
    q = tl.load(q_ptrs)
    acc, l_i, m_i = _attn_fwd_inner(
        acc,
        l_i,
        m_i,
        q,
        k_ptrs,
        v_ptrs,
        sm_scale,
        stride_kn,
        stride_vn,
        start_m,
        seqlen_k,
        BLOCK_M,
        BLOCK_N,
        HEAD_DIM,
        CAUSAL,
    )
    acc = acc / l_i[:, None]
    lse = m_i + tl.math.log2(l_i) / 1.4426950408889634
    o_ptrs = (
        Out
        + off_hz * stride_oh
        + offs_m[:, None] * stride_om
        + offs_d[None, :] * stride_ok
    )
    tl.store(o_ptrs, acc.to(Out.dtype.element_ty))
    tl.store(Lse + off_hz * seqlen_q + offs_m, lse)

# config = {"BLOCK_M": 32, "BLOCK_N": 128, "HEAD_DIM": 16, "arch": "sm_90", "causal": true, "dtype": "fp16", "num_stages": 2, "num_warps": 8}
# arch = sm_90


// ===== COMPILED SASS (sm_90a) =====

	.target	sm_90a

	.elftype	@"ET_EXEC"


//--------------------- .note.nv.tkinfo           --------------------------
	.section	.note.nv.tkinfo,"",@"SHT_NOTE"
	.sectionflags	@"SHF_NOTE_NV_TKINFO"
	.tkinfo
        /*0018*/ 	.word	0x00000002
        /*0030*/ 	.string	""
        /*0030*/ 	.string	"ptxas"
        /*0030*/ 	.string	"Cuda compilation tools, release 13.0, V13.0.88"
        /*0030*/ 	.string	"Build cuda_13.0.r13.0/compiler.36424714_0"
        /*0030*/ 	.string	"-v  -suppress-debug-info  -lineinfo  -arch sm_90a "



//--------------------- .note.nv.cuinfo           --------------------------
	.section	.note.nv.cuinfo,"",@"SHT_NOTE"
	.sectionflags	@"SHF_NOTE_NV_CUINFO"
        /*0018*/ 	.short	0x0002
        /*001a*/ 	.short	0x005a
        /*001c*/ 	.short	0x0082
	.zero		2


//--------------------- .nv.info                  --------------------------
	.section	.nv.info,"",@"SHT_CUDA_INFO"
	.align	4


	//----- nvinfo : EIATTR_REGCOUNT
	.align		4
        /*0000*/ 	.byte	0x04, 0x2f
        /*0002*/ 	.short	(.L_2 - .L_1)
	.align		4
.L_1:
        /*0004*/ 	.word	index@(attn_fwd)
        /*0008*/ 	.word	0x000000b6


	//----- nvinfo : EIATTR_FRAME_SIZE
	.align		4
.L_2:
        /*000c*/ 	.byte	0x04, 0x11
        /*000e*/ 	.short	(.L_4 - .L_3)
	.align		4
.L_3:
        /*0010*/ 	.word	index@(attn_fwd)
        /*0014*/ 	.word	0x00000000


	//----- nvinfo : EIATTR_MIN_STACK_SIZE
	.align		4
.L_4:
        /*0018*/ 	.byte	0x04, 0x12
        /*001a*/ 	.short	(.L_6 - .L_5)
	.align		4
.L_5:
        /*001c*/ 	.word	index@(attn_fwd)
        /*0020*/ 	.word	0x00000000
.L_6:


//--------------------- .nv.compat                --------------------------
	.section	.nv.compat,"",@"SHT_CUDA_COMPAT_INFO"
	.align	4
        /*0000*/ 	.byte	0x02, 0x09, 0x01, 0x00, 0x02, 0x02, 0x01, 0x00, 0x02, 0x05, 0x05, 0x00, 0x03, 0x07, 0x01, 0x01
        /*0010*/ 	.byte	0x02, 0x03, 0x00, 0x00, 0x02, 0x06, 0x01, 0x00, 0x04, 0x0b, 0x08, 0x00, 0x00, 0x00, 0x00, 0x00
        /*0020*/ 	.byte	0x00, 0x00, 0x00, 0x00


//--------------------- .nv.info.attn_fwd         --------------------------
	.section	.nv.info.attn_fwd,"",@"SHT_CUDA_INFO"
	.sectionflags	@""
	.align	4


	//----- nvinfo : EIATTR_CUDA_API_VERSION
	.align		4
        /*0000*/ 	.byte	0x04, 0x37
        /*0002*/ 	.short	(.L_8 - .L_7)
.L_7:
        /*0004*/ 	.word	0x00000082


	//----- nvinfo : EIATTR_KPARAM_INFO
	.align		4
.L_8:
        /*0008*/ 	.byte	0x04, 0x17
        /*000a*/ 	.short	(.L_10 - .L_9)
.L_9:
        /*000c*/ 	.word	0x00000000
        /*0010*/ 	.short	0x0019
        /*0012*/ 	.short	0x0080
        /*0014*/ 	.byte	0x00, 0xf4, 0x21, 0x00


	//----- nvinfo : EIATTR_KPARAM_INFO
	.align		4
.L_10:
        /*0018*/ 	.byte	0x04, 0x17
        /*001a*/ 	.short	(.L_12 - .L_11)
.L_11:
        /*001c*/ 	.word	0x00000000
        /*0020*/ 	.short	0x0018
        /*0022*/ 	.short	0x0078
        /*0024*/ 	.byte	0x00, 0xf4, 0x21, 0x00


	//----- nvinfo : EIATTR_KPARAM_INFO
	.align		4
.L_12:
        /*0028*/ 	.byte	0x04, 0x17
        /*002a*/ 	.short	(.L_14 - .L_13)
.L_13:
        /*002c*/ 	.word	0x00000000
        /*0030*/ 	.short	0x0017
        /*0032*/ 	.short	0x0070
        /*0034*/ 	.byte	0x00, 0xf0, 0x11, 0x00


	//----- nvinfo : EIATTR_KPARAM_INFO
	.align		4
.L_14:
        /*0038*/ 	.byte	0x04, 0x17
        /*003a*/ 	.short	(.L_16 - .L_15)
.L_15:
        /*003c*/ 	.word	0x00000000
        /*0040*/ 	.short	0x0016
        /*0042*/ 	.short	0x006c
        /*0044*/ 	.byte	0x00, 0xf0, 0x11, 0x00


	//----- nvinfo : EIATTR_KPARAM_INFO
	.align		4
.L_16:
        /*0048*/ 	.byte	0x04, 0x17
        /*004a*/ 	.short	(.L_18 - .L_17)
.L_17:
        /*004c*/ 	.word	0x00000000
        /*0050*/ 	.short	0x0015
        /*0052*/ 	.short	0x0068
        /*0054*/ 	.byte	0x00, 0xf0, 0x11, 0x00


	//----- nvinfo : EIATTR_KPARAM_INFO
	.align		4
.L_18:
        /*0058*/ 	.byte	0x04, 0x17
        /*005a*/ 	.short	(.L_20 - .L_19)
.L_19:
        /*005c*/ 	.word	0x00000000
        /*0060*/ 	.short	0x0014
        /*0062*/ 	.short	0x0064
        /*0064*/ 	.byte	0x00, 0xf0, 0x11, 0x00


	//----- nvinfo : EIATTR_KPARAM_INFO
	.align		4
.L_20:
        /*0068*/ 	.byte	0x04, 0x17
        /*006a*/ 	.short	(.L_22 - .L_21)
.L_21:
        /*006c*/ 	.word	0x00000000
        /*0070*/ 	.short	0x0013
        /*0072*/ 	.short	0x0060
        /*0074*/ 	.byte	0x00, 0xf0, 0x11, 0x00


	//----- nvinfo : EIATTR_KPARAM_INFO
	.align		4
.L_22:
        /*0078*/ 	.byte	0x04, 0x17
        /*007a*/ 	.short	(.L_24 - .L_23)
.L_23:
        /*007c*/ 	.word	0x00000000
        /*0080*/ 	.short	0x0012
        /*0082*/ 	.short	0x005c
        /*0084*/ 	.byte	0x00, 0xf0, 0x11, 0x00


	//----- nvinfo : EIATTR_KPARAM_INFO
	.align		4
.L_24:
        /*0088*/ 	.byte	0x04, 0x17
        /*008a*/ 	.short	(.L_26 - .L_25)
.L_25:
        /*008c*/ 	.word	0x00000000
        /*0090*/ 	.short	0x0011
        /*0092*/ 	.short	0x0058
        /*0094*/ 	.byte	0x00, 0xf0, 0x11, 0x00


	//----- nvinfo : EIATTR_KPARAM_INFO
	.align		4
.L_26:
        /*0098*/ 	.byte	0x04, 0x17
        /*009a*/ 	.short	(.L_28 - .L_27)
.L_27:
        /*009c*/ 	.word	0x00000000
        /*00a0*/ 	.short	0x0010
        /*00a2*/ 	.short	0x0054
        /*00a4*/ 	.byte	0x00, 0xf0, 0x11, 0x00


	//----- nvinfo : EIATTR_KPARAM_INFO
	.align		4
.L_28:
        /*00a8*/ 	.byte	0x04, 0x17
        /*00aa*/ 	.short	(.L_30 - .L_29)
.L_29:
        /*00ac*/ 	.word	0x00000000
        /*00b0*/ 	.short	0x000f
        /*00b2*/ 	.short	0x0050
        /*00b4*/ 	.byte	0x00, 0xf0, 0x11, 0x00


	//----- nvinfo : EIATTR_KPARAM_INFO
	.align		4
.L_30:
        /*00b8*/ 	.byte	0x04, 0x17
        /*00ba*/ 	.short	(.L_32 - .L_31)
.L_31:
        /*00bc*/ 	.word	0x00000000
        /*00c0*/ 	.short	0x000e
        /*00c2*/ 	.short	0x004c
        /*00c4*/ 	.byte	0x00, 0xf0, 0x11, 0x00


	//----- nvinfo : EIATTR_KPARAM_INFO
	.align		4
.L_32:
        /*00c8*/ 	.byte	0x04, 0x17
        /*00ca*/ 	.short	(.L_34 - .L_33)
.L_33:
        /*00cc*/ 	.word	0x00000000
        /*00d0*/ 	.short	0x000d
        /*00d2*/ 	.short	0x0048
        /*00d4*/ 	.byte	0x00, 0xf0, 0x11, 0x00


	//----- nvinfo : EIATTR_KPARAM_INFO
	.align		4
.L_34:
        /*00d8*/ 	.byte	0x04, 0x17
        /*00da*/ 	.short	(.L_36 - .L_35)
.L_35:
        /*00dc*/ 	.word	0x00000000
        /*00e0*/ 	.short	0x000c
        /*00e2*/ 	.short	0x0044
        /*00e4*/ 	.byte	0x00, 0xf0, 0x11, 0x00


	//----- nvinfo : EIATTR_KPARAM_INFO
	.align		4
.L_36:
        /*00e8*/ 	.byte	0x04, 0x17
        /*00ea*/ 	.short	(.L_38 - .L_37)
.L_37:
        /*00ec*/ 	.word	0x00000000
        /*00f0*/ 	.short	0x000b
        /*00f2*/ 	.short	0x0040
        /*00f4*/ 	.byte	0x00, 0xf0, 0x11, 0x00


	//----- nvinfo : EIATTR_KPARAM_INFO
	.align		4
.L_38:
        /*00f8*/ 	.byte	0x04, 0x17
        /*00fa*/ 	.short	(.L_40 - .L_39)
.L_39:
        /*00fc*/ 	.word	0x00000000
        /*0100*/ 	.short	0x000a
        /*0102*/ 	.short	0x003c
        /*0104*/ 	.byte	0x00, 0xf0, 0x11, 0x00


	//----- nvinfo : EIATTR_KPARAM_INFO
	.align		4
.L_40:
        /*0108*/ 	.byte	0x04, 0x17
        /*010a*/ 	.short	(.L_42 - .L_41)
.L_41:
        /*010c*/ 	.word	0x00000000
        /*0110*/ 	.short	0x0009
        /*0112*/ 	.short	0x0038
        /*0114*/ 	.byte	0x00, 0xf0, 0x11, 0x00


	//----- nvinfo : EIATTR_KPARAM_INFO
	.align		4
.L_42:
        /*0118*/ 	.byte	0x04, 0x17
        /*011a*/ 	.short	(.L_44 - .L_43)
.L_43:
        /*011c*/ 	.word	0x00000000
        /*0120*/ 	.short	0x0008
        /*0122*/ 	.short	0x0034
        /*0124*/ 	.byte	0x00, 0xf0, 0x11, 0x00


	//----- nvinfo : EIATTR_KPARAM_INFO
	.align		4
.L_44:
        /*0128*/ 	.byte	0x04, 0x17
        /*012a*/ 	.short	(.L_46 - .L_45)
.L_45:
        /*012c*/ 	.word	0x00000000
        /*0130*/ 	.short	0x0007
        /*0132*/ 	.short	0x0030
        /*0134*/ 	.byte	0x00, 0xf0, 0x11, 0x00


	//----- nvinfo : EIATTR_KPARAM_INFO
	.align		4
.L_46:
        /*0138*/ 	.byte	0x04, 0x17
        /*013a*/ 	.short	(.L_48 - .L_47)
.L_47:
        /*013c*/ 	.word	0x00000000
        /*0140*/ 	.short	0x0006
        /*0142*/ 	.short	0x002c
        /*0144*/ 	.byte	0x00, 0xf0, 0x11, 0x00


	//----- nvinfo : EIATTR_KPARAM_INFO
	.align		4
.L_48:
        /*0148*/ 	.byte	0x04, 0x17
        /*014a*/ 	.short	(.L_50 - .L_49)
.L_49:
        /*014c*/ 	.word	0x00000000
        /*0150*/ 	.short	0x0005
        /*0152*/ 	.short	0x0028
        /*0154*/ 	.byte	0x00, 0xf0, 0x11, 0x00


	//----- nvinfo : EIATTR_KPARAM_INFO
	.align		4
.L_50:
        /*0158*/ 	.byte	0x04, 0x17
        /*015a*/ 	.short	(.L_52 - .L_51)
.L_51:
        /*015c*/ 	.word	0x00000000
        /*0160*/ 	.short	0x0004
        /*0162*/ 	.short	0x0020
        /*0164*/ 	.byte	0x00, 0xf4, 0x21, 0x00


	//----- nvinfo : EIATTR_KPARAM_INFO
	.align		4
.L_52:
        /*0168*/ 	.byte	0x04, 0x17
        /*016a*/ 	.short	(.L_54 - .L_53)
.L_53:
        /*016c*/ 	.word	0x00000000
        /*0170*/ 	.short	0x0003
        /*0172*/ 	.short	0x0018
        /*0174*/ 	.byte	0x00, 0xf4, 0x21, 0x00


	//----- nvinfo : EIATTR_KPARAM_INFO
	.align		4
.L_54:
        /*0178*/ 	.byte	0x04, 0x17
        /*017a*/ 	.short	(.L_56 - .L_55)
.L_55:
        /*017c*/ 	.word	0x00000000
        /*0180*/ 	.short	0x0002
        /*0182*/ 	.short	0x0010
        /*0184*/ 	.byte	0x00, 0xf4, 0x21, 0x00


	//----- nvinfo : EIATTR_KPARAM_INFO
	.align		4
.L_56:
        /*0188*/ 	.byte	0x04, 0x17
        /*018a*/ 	.short	(.L_58 - .L_57)
.L_57:
        /*018c*/ 	.word	0x00000000
        /*0190*/ 	.short	0x0001
        /*0192*/ 	.short	0x0008
        /*0194*/ 	.byte	0x00, 0xf4, 0x21, 0x00


	//----- nvinfo : EIATTR_KPARAM_INFO
	.align		4
.L_58:
        /*0198*/ 	.byte	0x04, 0x17
        /*019a*/ 	.short	(.L_60 - .L_59)
.L_59:
        /*019c*/ 	.word	0x00000000
        /*01a0*/ 	.short	0x0000
        /*01a2*/ 	.short	0x0000
        /*01a4*/ 	.byte	0x00, 0xf4, 0x21, 0x00


	//----- nvinfo : EIATTR_SPARSE_MMA_MASK
	.align		4
.L_60:
        /*01a8*/ 	.byte	0x03, 0x50
        /*01aa*/ 	.short	0x0000


	//----- nvinfo : EIATTR_MAXREG_COUNT
	.align		4
        /*01ac*/ 	.byte	0x03, 0x1b
        /*01ae*/ 	.short	0x00ff


	//----- nvinfo : EIATTR_NUM_BARRIERS
	.align		4
        /*01b0*/ 	.byte	0x02, 0x4c
        /*01b2*/ 	.byte	0x01
	.zero		1


	//----- nvinfo : EIATTR_MERCURY_ISA_VERSION
	.align		4
        /*01b4*/ 	.byte	0x03, 0x5f
        /*01b6*/ 	.short	0x0101


	//----- nvinfo : EIATTR_COOP_GROUP_MASK_REGIDS
	.align		4
        /*01b8*/ 	.byte	0x04, 0x29
        /*01ba*/ 	.short	(.L_62 - .L_61)


	//   ....[0]....
.L_61:
        /*01bc*/ 	.word	0xffffffff


	//   ....[1]....
        /*01c0*/ 	.word	0xffffffff


	//   ....[2]....
        /*01c4*/ 	.word	0xffffffff


	//   ....[3]....
        /*01c8*/ 	.word	0xffffffff


	//   ....[4]....
        /*01cc*/ 	.word	0xffffffff


	//   ....[5]....
        /*01d0*/ 	.word	0xffffffff


	//   ....[6]....
        /*01d4*/ 	.word	0xffffffff


	//   ....[7]....
        /*01d8*/ 	.word	0xffffffff


	//----- nvinfo : EIATTR_COOP_GROUP_INSTR_OFFSETS
	.align		4
.L_62:
        /*01dc*/ 	.byte	0x04, 0x28
        /*01de*/ 	.short	(.L_64 - .L_63)


	//   ....[0]....
.L_63:
        /*01e0*/ 	.word	0x00001c80


	//   ....[1]....
        /*01e4*/ 	.word	0x00001e10


	//   ....[2]....
        /*01e8*/ 	.word	0x000025d0


	//   ....[3]....
        /*01ec*/ 	.word	0x00002610


	//   ....[4]....
        /*01f0*/ 	.word	0x000039b0


	//   ....[5]....
        /*01f4*/ 	.word	0x000039c0


	//   ....[6]....
        /*01f8*/ 	.word	0x00003a50


	//   ....[7]....
        /*01fc*/ 	.word	0x00003a60


	//----- nvinfo : EIATTR_EXIT_INSTR_OFFSETS
	.align		4
.L_64:
        /*0200*/ 	.byte	0x04, 0x1c
        /*0202*/ 	.short	(.L_66 - .L_65)


	//   ....[0]....
.L_65:
        /*0204*/ 	.word	0x000045b0


	//   ....[1]....
        /*0208*/ 	.word	0x000045e0


	//----- nvinfo : EIATTR_REQNTID
	.align		4
.L_66:
        /*020c*/ 	.byte	0x04, 0x10
        /*020e*/ 	.short	(.L_68 - .L_67)
.L_67:
        /*0210*/ 	.word	0x00000100
        /*0214*/ 	.word	0x00000001
        /*0218*/ 	.word	0x00000001


	//----- nvinfo : EIATTR_CBANK_PARAM_SIZE
	.align		4
.L_68:
        /*021c*/ 	.byte	0x03, 0x19
        /*021e*/ 	.short	0x0088


	//----- nvinfo : EIATTR_PARAM_CBANK
	.align		4
        /*0220*/ 	.byte	0x04, 0x0a
        /*0222*/ 	.short	(.L_70 - .L_69)
	.align		4
.L_69:
        /*0224*/ 	.word	index@(.nv.constant0.attn_fwd)
        /*0228*/ 	.short	0x0210
        /*022a*/ 	.short	0x0088


	//----- nvinfo : EIATTR_SW_WAR
	.align		4
.L_70:
        /*022c*/ 	.byte	0x04, 0x36
        /*022e*/ 	.short	(.L_72 - .L_71)
.L_71:
        /*0230*/ 	.word	0x00000008
.L_72:


//--------------------- .nv.callgraph             --------------------------
	.section	.nv.callgraph,"",@"SHT_CUDA_CALLGRAPH"
	.align	4
	.sectionentsize	8
	.align		4
        /*0000*/ 	.word	0x00000000
	.align		4
        /*0004*/ 	.word	0xffffffff
	.align		4
        /*0008*/ 	.word	0x00000000
	.align		4
        /*000c*/ 	.word	0xfffffffe
	.align		4
        /*0010*/ 	.word	0x00000000
	.align		4
        /*0014*/ 	.word	0xfffffffd
	.align		4
        /*0018*/ 	.word	0x00000000
	.align		4
        /*001c*/ 	.word	0xfffffffc


//--------------------- .nv.constant4             --------------------------
	.section	.nv.constant4,"a",@progbits
	.align	8
	.align		8
.nv.constant4:
        /*0000*/ 	.dword	_$_str


//--------------------- .text.attn_fwd            --------------------------
	.section	.text.attn_fwd,"ax",@progbits
	.align	128
        .global         attn_fwd
        .type           attn_fwd,@function
        .size           attn_fwd,(.L_x_3 - attn_fwd)
        .other          attn_fwd,@"STO_CUDA_ENTRY STV_DEFAULT"
attn_fwd:
.text.attn_fwd:
[----:B------:R-:W-:Y:S01]  /*0000*/  LDC R1, c[0x0][0x28] ;  /* 0x00000a00ff017b82 */ /* 0x000fe20000000800 */
[----:B------:R-:W0:Y:S07]  /*0010*/  S2R R13, SR_CTAID.X ;  /* 0x00000000000d7919 */ /* 0x000e2e0000002500 */
[----:B------:R-:W1:Y:S01]  /*0020*/  S2UR UR7, SR_CTAID.Y ;  /* 0x00000000000779c3 */ /* 0x000e620000002600 */
[----:B------:R-:W-:Y:S01]  /*0030*/  ULDC.64 UR4, c[0x0][0x240] ;  /* 0x0000900000047ab9 */ /* 0x000fe20000000a00 */
[----:B------:R-:W-:Y:S01]  /*0040*/  ULDC.64 UR10, c[0x0][0x208] ;  /* 0x00008200000a7ab9 */ /* 0x000fe20000000a00 */
[----:B------:R-:W2:Y:S05]  /*0050*/  S2R R0, SR_TID.X ;  /* 0x0000000000007919 */ /* 0x000eaa0000002100 */
[----:B------:R-:W3:Y:S08]  /*0060*/  LDC R4, c[0x0][0x248] ;  /* 0x00009200ff047b82 */ /* 0x000ef00000000800 */
[----:B------:R-:W4:Y:S01]  /*0070*/  LDC.64 R6, c[0x0][0x210] ;  /* 0x00008400ff067b82 */ /* 0x000f220000000a00 */
[----:B-1----:R-:W-:-:S04]  /*0080*/  UIMAD UR4, UR7, UR4, URZ ;  /* 0x00000004070472a4 */ /* 0x002fc8000f8e023f */
[----:B------:R-:W-:Y:S01]  /*0090*/  USHF.L.U32 UR6, UR4, 0x1, URZ ;  /* 0x0000000104067899 */ /* 0x000fe2000800063f */
[----:B0-----:R-:W-:Y:S01]  /*00a0*/  IMAD.SHL.U32 R13, R13, 0x20, RZ ;  /* 0x000000200d0d7824 */ /* 0x001fe200078e00ff */
[----:B--2---:R-:W-:-:S04]  /*00b0*/  SHF.R.U32.HI R95, RZ, 0x5, R0 ;  /* 0x00000005ff5f7819 */ /* 0x004fc80000011600 */
[----:B------:R-:W-:Y:S02]  /*00c0*/  LOP3.LUT R94, R13, 0x1f, R0, 0xf8, !PT ;  /* 0x0000001f0d5e7812 */ /* 0x000fe400078ef800 */
[----:B------:R-:W-:-:S03]  /*00d0*/  SGXT.U32 R95, R95, 0x3 ;  /* 0x000000035f5f781a */ /* 0x000fc60000000000 */
[----:B------:R-:W-:Y:S01]  /*00e0*/  IMAD R2, R94, UR5, RZ ;  /* 0x000000055e027c24 */ /* 0x000fe2000f8e02ff */
[----:B------:R-:W-:Y:S01]  /*00f0*/  UIMAD.WIDE UR4, UR4, 0x2, URZ ;  /* 0x00000002040478a5 */ /* 0x000fe2000f8e023f */
[----:B---3--:R-:W-:Y:S02]  /*0100*/  IMAD R5, R95, R4, RZ ;  /* 0x000000045f057224 */ /* 0x008fe400078e02ff */
[C---:B------:R-:W-:Y:S02]  /*0110*/  IMAD.SHL.U32 R3, R2.reuse, 0x2, RZ ;  /* 0x0000000202037824 */ /* 0x040fe400078e00ff */
[----:B------:R-:W-:-:S03]  /*0120*/  IMAD.HI R2, R2, 0x2, RZ ;  /* 0x0000000202027827 */ /* 0x000fc600078e02ff */
[----:B----4-:R-:W-:Y:S01]  /*0130*/  IADD3 R3, P0, P1, R3, UR6, R6 ;  /* 0x0000000603037c10 */ /* 0x010fe2000f91e006 */
[----:B------:R-:W-:-:S03]  /*0140*/  IMAD R6, R4, 0x8, R5 ;  /* 0x0000000804067824 */ /* 0x000fc600078e0205 */
[----:B------:R-:W-:Y:S02]  /*0150*/  IADD3.X R7, R2, UR5, R7, P0, P1 ;  /* 0x0000000502077c10 */ /* 0x000fe400087e2407 */
[CC--:B------:R-:W-:Y:S02]  /*0160*/  LEA R2, P0, R5.reuse, R3.reuse, 0x1 ;  /* 0x0000000305027211 */ /* 0x0c0fe400078008ff */
[C---:B------:R-:W-:Y:S02]  /*0170*/  LEA R4, P1, R6.reuse, R3, 0x1 ;  /* 0x0000000306047211 */ /* 0x040fe400078208ff */
[-C--:B------:R-:W-:Y:S02]  /*0180*/  LEA.HI.X.SX32 R3, R5, R7.reuse, 0x1, P0 ;  /* 0x0000000705037211 */ /* 0x080fe400000f0eff */
[----:B------:R-:W-:-:S03]  /*0190*/  LEA.HI.X.SX32 R5, R6, R7, 0x1, P1 ;  /* 0x0000000706057211 */ /* 0x000fc600008f0eff */
[----:B------:R-:W2:Y:S04]  /*01a0*/  LDG.E.U16 R2, desc[UR10][R2.64] ;  /* 0x0000000a02027981 */ /* 0x000ea8000c1e1500 */
[----:B------:R0:W3:Y:S01]  /*01b0*/  LDG.E.U16 R10, desc[UR10][R4.64] ;  /* 0x0000000a040a7981 */ /* 0x0000e2000c1e1500 */
[----:B------:R-:W1:Y:S01]  /*01c0*/  S2UR UR6, SR_CgaCtaId ;  /* 0x00000000000679c3 */ /* 0x000e620000008800 */
[----:B------:R-:W-:Y:S01]  /*01d0*/  VIADD R114, R13, 0x20 ;  /* 0x000000200d727836 */ /* 0x000fe20000000000 */
[C---:B------:R-:W-:Y:S01]  /*01e0*/  LOP3.LUT R112, R0.reuse, 0xc0, RZ, 0xc0, !PT ;  /* 0x000000c000707812 */ /* 0x040fe200078ec0ff */
[----:B------:R-:W-:Y:S01]  /*01f0*/  UMOV UR4, 0x400 ;  /* 0x0000040000047882 */ /* 0x000fe20000000000 */
[C---:B------:R-:W-:Y:S01]  /*0200*/  IMAD.SHL.U32 R113, R0.reuse, 0x2, RZ ;  /* 0x0000000200717824 */ /* 0x040fe200078e00ff */
[----:B------:R-:W-:Y:S01]  /*0210*/  LOP3.LUT R132, R0, 0x3, RZ, 0xc0, !PT ;  /* 0x0000000300847812 */ /* 0x000fe200078ec0ff */
[----:B------:R-:W-:Y:S01]  /*0220*/  IMAD.MOV.U32 R36, RZ, RZ, -0x800000 ;  /* 0xff800000ff247424 */ /* 0x000fe200078e00ff */
[----:B------:R-:W-:Y:S01]  /*0230*/  ISETP.GE.AND P0, PT, R114, 0x1, PT ;  /* 0x000000017200780c */ /* 0x000fe20003f06270 */
[----:B------:R-:W-:Y:S01]  /*0240*/  IMAD.MOV.U32 R60, RZ, RZ, 0x3f800000 ;  /* 0x3f800000ff3c7424 */ /* 0x000fe200078e00ff */
[----:B------:R-:W-:Y:S01]  /*0250*/  SHF.R.U32.HI R6, RZ, 0x2, R112 ;  /* 0x00000002ff067819 */ /* 0x000fe20000011670 */
[----:B------:R-:W-:Y:S01]  /*0260*/  IMAD.MOV.U32 R129, RZ, RZ, 0x3f800000 ;  /* 0x3f800000ff817424 */ /* 0x000fe200078e00ff */
[----:B0-----:R-:W-:Y:S01]  /*0270*/  CS2R R4, SRZ ;  /* 0x0000000000047805 */ /* 0x001fe2000001ff00 */
[----:B------:R-:W-:Y:S01]  /*0280*/  IMAD.MOV.U32 R43, RZ, RZ, -0x800000 ;  /* 0xff800000ff2b7424 */ /* 0x000fe200078e00ff */
[----:B------:R-:W-:-:S02]  /*0290*/  LOP3.LUT R11, R6, 0x1fe, R113, 0x78, !PT ;  /* 0x000001fe060b7812 */ /* 0x000fc400078e7871 */
[----:B------:R-:W-:Y:S02]  /*02a0*/  CS2R R6, SRZ ;  /* 0x0000000000067805 */ /* 0x000fe4000001ff00 */
[----:B------:R-:W-:Y:S02]  /*02b0*/  CS2R R8, SRZ ;  /* 0x0000000000087805 */ /* 0x000fe4000001ff00 */
[C---:B------:R-:W-:Y:S01]  /*02c0*/  LOP3.LUT R133, R0.reuse, 0x20, RZ, 0xc0, !PT ;  /* 0x0000002000857812 */ /* 0x040fe200078ec0ff */
[----:B------:R-:W-:Y:S02]  /*02d0*/  IMAD.SHL.U32 R115, R0, 0x8, RZ ;  /* 0x0000000800737824 */ /* 0x000fe400078e00ff */
[----:B------:R-:W-:Y:S01]  /*02e0*/  IMAD.SHL.U32 R117, R132, 0x20, RZ ;  /* 0x0000002084757824 */ /* 0x000fe200078e00ff */
[----:B-1----:R-:W-:-:S09]  /*02f0*/  ULEA UR6, UR6, UR4, 0x18 ;  /* 0x0000000406067291 */ /* 0x002fd2000f8ec03f */
[----:B--2---:R-:W-:Y:S04]  /*0300*/  STS.U16 [R11+UR6+0x1000], R2 ;  /* 0x001000020b007988 */ /* 0x004fe80008000406 */
[----:B---3--:R0:W-:Y:S02]  /*0310*/  STS.U16 [R11+UR6+0x1200], R10 ;  /* 0x0012000a0b007988 */ /* 0x0081e40008000406 */
[----:B0-----:R-:W-:Y:S01]  /*0320*/  CS2R R10, SRZ ;  /* 0x00000000000a7805 */ /* 0x001fe2000001ff00 */
[----:B------:R-:W-:Y:S06]  /*0330*/  @!P0 BRA `(.L_x_0) ;  /* 0x0000003800148947 */ /* 0x000fec0003800000 */
[----:B------:R-:W0:Y:S01]  /*0340*/  LDC.64 R2, c[0x0][0x250] ;  /* 0x00009400ff027b82 */ /* 0x000e220000000a00 */
[C---:B------:R-:W-:Y:S01]  /*0350*/  LOP3.LUT R10, R0.reuse, 0x7f, RZ, 0xc0, !PT ;  /* 0x0000007f000a7812 */ /* 0x040fe200078ec0ff */
[----:B------:R-:W-:Y:S01]  /*0360*/  ULDC UR4, c[0x0][0x258] ;  /* 0x0000960000047ab9 */ /* 0x000fe20000000800 */
[----:B------:R-:W-:Y:S01]  /*0370*/  SHF.R.U32.HI R116, RZ, 0x2, R0 ;  /* 0x00000002ff747819 */ /* 0x000fe20000011600 */
[----:B------:R-:W-:Y:S01]  /*0380*/  ULDC.64 UR8, c[0x0][0x220] ;  /* 0x0000880000087ab9 */ /* 0x000fe20000000a00 */
[----:B------:R-:W-:Y:S01]  /*0390*/  LOP3.LUT P0, RZ, R0, 0x80, RZ, 0xc0, !PT ;  /* 0x0000008000ff7812 */ /* 0x000fe2000780c0ff */
[----:B------:R-:W-:Y:S01]  /*03a0*/  IMAD.SHL.U32 R118, R10, 0x2, RZ ;  /* 0x000000020a767824 */ /* 0x000fe200078e00ff */
[----:B------:R-:W-:Y:S01]  /*03b0*/  SHF.R.U32.HI R4, RZ, 0x1, R133 ;  /* 0x00000001ff047819 */ /* 0x000fe20000011685 */
[----:B------:R-:W1:Y:S01]  /*03c0*/  LDC.64 R60, c[0x0][0x260] ;  /* 0x00009800ff3c7b82 */ /* 0x000e620000000a00 */
[----:B------:R-:W-:Y:S01]  /*03d0*/  SGXT.U32 R116, R116, 0x3 ;  /* 0x000000037474781a */ /* 0x000fe20000000000 */
[----:B------:R-:W-:Y:S01]  /*03e0*/  IMAD.MOV.U32 R131, RZ, RZ, -0x800000 ;  /* 0xff800000ff837424 */ /* 0x000fe200078e00ff */
[----:B------:R-:W-:Y:S01]  /*03f0*/  SEL R5, RZ, 0x110, !P0 ;  /* 0x00000110ff057807 */ /* 0x000fe20004000000 */
[----:B------:R-:W-:Y:S01]  /*0400*/  IMAD.MOV.U32 R123, RZ, RZ, RZ ;  /* 0x000000ffff7b7224 */ /* 0x000fe200078e00ff */
[----:B------:R-:W-:Y:S01]  /*0410*/  LOP3.LUT R116, R13, R4, R116, 0xfe, !PT ;  /* 0x000000040d747212 */ /* 0x000fe200078efe74 */
[----:B------:R-:W-:Y:S01]  /*0420*/  IMAD.MOV.U32 R121, RZ, RZ, RZ ;  /* 0x000000ffff797224 */ /* 0x000fe200078e00ff */
[----:B------:R-:W-:Y:S01]  /*0430*/  LOP3.LUT R118, R5, R118, RZ, 0x3c, !PT ;  /* 0x0000007605767212 */ /* 0x000fe200078e3cff */
[----:B------:R-:W2:Y:S01]  /*0440*/  LDC R16, c[0x0][0x268] ;  /* 0x00009a00ff107b82 */ /* 0x000ea20000000800 */
[C---:B------:R-:W-:Y:S01]  /*0450*/  LOP3.LUT R4, R0.reuse, 0xf, RZ, 0xc0, !PT ;  /* 0x0000000f00047812 */ /* 0x040fe200078ec0ff */
[----:B------:R-:W-:Y:S01]  /*0460*/  IMAD.MOV.U32 R130, RZ, RZ, -0x800000 ;  /* 0xff800000ff827424 */ /* 0x000fe200078e00ff */
[----:B------:R-:W-:Y:S01]  /*0470*/  LOP3.LUT R5, R113, 0x10, RZ, 0xc0, !PT ;  /* 0x0000001071057812 */ /* 0x000fe200078ec0ff */
[----:B------:R-:W-:Y:S01]  /*0480*/  IMAD.MOV.U32 R129, RZ, RZ, 0x3f800000 ;  /* 0x3f800000ff817424 */ /* 0x000fe200078e00ff */
[----:B------:R-:W-:Y:S01]  /*0490*/  LOP3.LUT R13, R0, 0x7, RZ, 0xc0, !PT ;  /* 0x00000007000d7812 */ /* 0x000fe200078ec0ff */
[----:B------:R-:W-:Y:S01]  /*04a0*/  IMAD R6, R4, UR4, RZ ;  /* 0x0000000404067c24 */ /* 0x000fe2000f8e02ff */
[--C-:B------:R-:W-:Y:S01]  /*04b0*/  LOP3.LUT R8, R5, 0x20, R0.reuse, 0xf8, !PT ;  /* 0x0000002005087812 */ /* 0x100fe200078ef800 */
[----:B0-----:R-:W-:Y:S01]  /*04c0*/  IMAD R4, R2, UR7, RZ ;  /* 0x0000000702047c24 */ /* 0x001fe2000f8e02ff */
[----:B------:R-:W-:Y:S01]  /*04d0*/  LOP3.LUT R7, R0, 0x10, RZ, 0xc0, !PT ;  /* 0x0000001000077812 */ /* 0x000fe200078ec0ff */
[----:B------:R-:W-:Y:S01]  /*04e0*/  ULDC.64 UR4, c[0x0][0x218] ;  /* 0x0000860000047ab9 */ /* 0x000fe20000000a00 */
[----:B------:R-:W-:Y:S01]  /*04f0*/  LEA R12, R13, UR6, 0x6 ;  /* 0x000000060d0c7c11 */ /* 0x000fe2000f8e30ff */
[----:B------:R-:W-:Y:S01]  /*0500*/  IMAD.SHL.U32 R5, R4, 0x2, RZ ;  /* 0x0000000204057824 */ /* 0x000fe200078e00ff */
[----:B------:R-:W-:Y:S01]  /*0510*/  LOP3.LUT R2, R8, 0x30, R115, 0x78, !PT ;  /* 0x0000003008027812 */ /* 0x000fe200078e7873 */
[----:B------:R-:W-:Y:S01]  /*0520*/  IMAD.SHL.U32 R8, R6, 0x2, RZ ;  /* 0x0000000206087824 */ /* 0x000fe200078e00ff */
[C---:B------:R-:W-:Y:S01]  /*0530*/  LEA R119, R7.reuse, UR6, 0x4 ;  /* 0x0000000607777c11 */ /* 0x040fe2000f8e20ff */
[----:B-1----:R-:W-:Y:S01]  /*0540*/  IMAD R60, R60, UR7, RZ ;  /* 0x000000073c3c7c24 */ /* 0x002fe2000f8e02ff */
[----:B------:R-:W-:Y:S01]  /*0550*/  SHF.R.S32.HI R14, RZ, 0x2, R0 ;  /* 0x00000002ff0e7819 */ /* 0x000fe20000011400 */
[----:B------:R-:W-:Y:S01]  /*0560*/  IMAD R10, R10, R61, RZ ;  /* 0x0000003d0a0a7224 */ /* 0x000fe200078e02ff */
[----:B------:R-:W-:Y:S01]  /*0570*/  IADD3 R79, P0, P1, R8, UR4, R5 ;  /* 0x00000004084f7c10 */ /* 0x000fe2000f91e005 */
[----:B------:R-:W-:Y:S01]  /*0580*/  IMAD R9, R7, 0x20, R12 ;  /* 0x0000002007097824 */ /* 0x000fe200078e020c */
[----:B------:R-:W-:Y:S01]  /*0590*/  SHF.R.U32.HI R8, RZ, 0x7, R0 ;  /* 0x00000007ff087819 */ /* 0x000fe20000011600 */
[----:B------:R-:W-:Y:S01]  /*05a0*/  IMAD.HI R5, R6, 0x2, RZ ;  /* 0x0000000206057827 */ /* 0x000fe200078e02ff */
[----:B------:R-:W-:Y:S01]  /*05b0*/  SGXT R14, R14, 0x1 ;  /* 0x000000010e0e781a */ /* 0x000fe20000000200 */
[----:B------:R-:W-:Y:S01]  /*05c0*/  UMOV UR4, URZ ;  /* 0x0000003f00047c82 */ /* 0x000fe20008000000 */
[----:B------:R-:W-:Y:S01]  /*05d0*/  LOP3.LUT R125, R116, 0x8, RZ, 0xfc, !PT ;  /* 0x00000008747d7812 */ /* 0x000fe200078efcff */
[----:B------:R-:W-:Y:S01]  /*05e0*/  IMAD.HI R4, R4, 0x2, RZ ;  /* 0x0000000204047827 */ /* 0x000fe200078e02ff */
[----:B------:R-:W-:-:S02]  /*05f0*/  LOP3.LUT R14, R117, 0x90, R14, 0xf8, !PT ;  /* 0x00000090750e7812 */ /* 0x000fc400078ef80e */
[----:B------:R-:W-:Y:S01]  /*0600*/  LOP3.LUT R126, R118, 0x20, RZ, 0x3c, !PT ;  /* 0x00000020767e7812 */ /* 0x000fe200078e3cff */
[----:B------:R-:W-:Y:S01]  /*0610*/  IMAD.SHL.U32 R6, R60, 0x2, RZ ;  /* 0x000000023c067824 */ /* 0x000fe200078e00ff */
[----:B------:R-:W-:Y:S01]  /*0620*/  IADD3.X R15, R5, UR5, R4, P0, P1 ;  /* 0x00000005050f7c10 */ /* 0x000fe200087e2404 */
[----:B------:R-:W-:Y:S01]  /*0630*/  IMAD.SHL.U32 R7, R10, 0x2, RZ ;  /* 0x000000020a077824 */ /* 0x000fe200078e00ff */
[----:B------:R-:W-:Y:S01]  /*0640*/  SGXT.U32 R4, R8, 0x1 ;  /* 0x000000010804781a */ /* 0x000fe20000000000 */
[----:B------:R-:W-:Y:S01]  /*0650*/  IMAD.IADD R2, R2, 0x1, R9 ;  /* 0x0000000102027824 */ /* 0x000fe200078e0209 */
[----:B------:R-:W-:Y:S01]  /*0660*/  SHF.R.U32.HI R9, RZ, 0x4, R0 ;  /* 0x00000004ff097819 */ /* 0x000fe20000011600 */
[----:B------:R-:W-:Y:S01]  /*0670*/  IMAD.HI R5, R10, 0x2, RZ ;  /* 0x000000020a057827 */ /* 0x000fe200078e02ff */
[----:B------:R-:W-:Y:S01]  /*0680*/  IADD3 R92, P0, P1, R7, UR8, R6 ;  /* 0x00000008075c7c10 */ /* 0x000fe2000f91e006 */
[----:B------:R-:W-:Y:S01]  /*0690*/  ULDC UR5, c[0x0][0x238] ;  /* 0x00008e0000057ab9 */ /* 0x000fe20000000800 */
[----:B------:R-:W-:Y:S01]  /*06a0*/  SGXT.U32 R6, R9, 0x4 ;  /* 0x000000040906781a */ /* 0x000fe20000000000 */
[----:B------:R-:W-:Y:S01]  /*06b0*/  IMAD.HI R60, R60, 0x2, RZ ;  /* 0x000000023c3c7827 */ /* 0x000fe200078e02ff */
[----:B------:R-:W-:-:S02]  /*06c0*/  LEA.HI R8, R0, 0x30, RZ, 0x1c ;  /* 0x0000003000087811 */ /* 0x000fc400078fe0ff */
[----:B------:R-:W-:Y:S01]  /*06d0*/  LOP3.LUT R14, R14, 0x10, R113, 0x78, !PT ;  /* 0x000000100e0e7812 */ /* 0x000fe200078e7871 */
[----:B------:R-:W-:Y:S01]  /*06e0*/  IMAD R10, R6, R3, RZ ;  /* 0x00000003060a7224 */ /* 0x000fe200078e02ff */
[----:B------:R-:W-:Y:S01]  /*06f0*/  LEA.HI R6, R0, 0x70, RZ, 0x1c ;  /* 0x0000007000067811 */ /* 0x000fe200078fe0ff */
[----:B--2---:R-:W-:Y:S01]  /*0700*/  IMAD R7, R4, R16, RZ ;  /* 0x0000001004077224 */ /* 0x004fe200078e02ff */
[----:B------:R-:W-:Y:S01]  /*0710*/  IADD3.X R60, R5, UR9, R60, P0, P1 ;  /* 0x00000009053c7c10 */ /* 0x000fe200087e243c */
[----:B------:R-:W-:Y:S01]  /*0720*/  IMAD R4, R3, 0x10, R10 ;  /* 0x0000001003047824 */ /* 0x000fe200078e020a */
[----:B------:R-:W-:Y:S01]  /*0730*/  LEA R62, P1, R10, R79, 0x1 ;  /* 0x0000004f0a3e7211 */ /* 0x000fe200078208ff */
[-C--:B------:R-:W-:Y:S01]  /*0740*/  IMAD R5, R6, R3.reuse, RZ ;  /* 0x0000000306057224 */ /* 0x080fe200078e02ff */
[----:B------:R-:W-:Y:S01]  /*0750*/  LEA R70, P0, R7, R92, 0x1 ;  /* 0x0000005c07467211 */ /* 0x000fe200078008ff */
[----:B------:R-:W-:Y:S01]  /*0760*/  IMAD R8, R8, R3, RZ ;  /* 0x0000000308087224 */ /* 0x000fe200078e02ff */
[-C--:B------:R-:W-:Y:S01]  /*0770*/  LEA R64, P2, R4, R79.reuse, 0x1 ;  /* 0x0000004f04407211 */ /* 0x080fe200078408ff */
[----:B------:R-:W-:Y:S01]  /*0780*/  IMAD R6, R3, 0x10, R4 ;  /* 0x0000001003067824 */ /* 0x000fe200078e0204 */
[-C--:B------:R-:W-:Y:S01]  /*0790*/  LEA R68, P4, R5, R79.reuse, 0x1 ;  /* 0x0000004f05447211 */ /* 0x080fe200078808ff */
[----:B------:R-:W-:Y:S01]  /*07a0*/  IMAD R9, R16, 0x2, R7 ;  /* 0x0000000210097824 */ /* 0x000fe200078e0207 */
[----:B------:R-:W-:Y:S01]  /*07b0*/  LEA R66, P3, R8, R79, 0x1 ;  /* 0x0000004f08427211 */ /* 0x000fe200078608ff */
[C---:B------:R-:W-:Y:S01]  /*07c0*/  IMAD R12, R3.reuse, 0x20, R6 ;  /* 0x00000020030c7824 */ /* 0x040fe200078e0206 */
[-C--:B------:R-:W-:Y:S01]  /*07d0*/  LEA.HI.X.SX32 R65, R4, R15.reuse, 0x1, P2 ;  /* 0x0000000f04417211 */ /* 0x080fe200010f0eff */
[----:B------:R-:W-:Y:S01]  /*07e0*/  IMAD R11, R16, 0x2, R9 ;  /* 0x00000002100b7824 */ /* 0x000fe200078e0209 */
[-C--:B------:R-:W-:Y:S01]  /*07f0*/  LEA.HI.X.SX32 R63, R10, R15.reuse, 0x1, P1 ;  /* 0x0000000f0a3f7211 */ /* 0x080fe200008f0eff */
[----:B------:R-:W-:Y:S01]  /*0800*/  IMAD R4, R3, 0x10, R12 ;  /* 0x0000001003047824 */ /* 0x000fe200078e020c */
[----:B------:R-:W-:Y:S01]  /*0810*/  LEA.HI.X.SX32 R67, R8, R15, 0x1, P3 ;  /* 0x0000000f08437211 */ /* 0x000fe200018f0eff */
[----:B------:R-:W-:Y:S01]  /*0820*/  IMAD R8, R16, 0x2, R11 ;  /* 0x0000000210087824 */ /* 0x000fe200078e020b */
[C---:B------:R-:W-:Y:S01]  /*0830*/  LEA R72, P1, R6.reuse, R79, 0x1 ;  /* 0x0000004f06487211 */ /* 0x040fe200078208ff */
[----:B------:R-:W-:Y:S01]  /*0840*/  IMAD R122, R13, 0x110, RZ ;  /* 0x000001100d7a7824 */ /* 0x000fe200078e02ff */
[-C--:B------:R-:W-:Y:S01]  /*0850*/  LEA.HI.X.SX32 R69, R5, R15.reuse, 0x1, P4 ;  /* 0x0000000f05457211 */ /* 0x080fe200020f0eff */
[----:B------:R-:W-:Y:S01]  /*0860*/  IMAD R5, R3, 0x10, R4 ;  /* 0x0000001003057824 */ /* 0x000fe200078e0204 */
[----:B------:R-:W-:Y:S01]  /*0870*/  LEA.HI.X.SX32 R73, R6, R15, 0x1, P1 ;  /* 0x0000000f06497211 */ /* 0x000fe200008f0eff */
[----:B------:R-:W-:Y:S01]  /*0880*/  IMAD R6, R16, 0x2, R8 ;  /* 0x0000000210067824 */ /* 0x000fe200078e0208 */
[----:B------:R-:W-:-:S02]  /*0890*/  LEA R76, P2, R4, R79, 0x1 ;  /* 0x0000004f044c7211 */ /* 0x000fc400078408ff */
[C---:B------:R-:W-:Y:S02]  /*08a0*/  LEA R78, P3, R5.reuse, R79, 0x1 ;  /* 0x0000004f054e7211 */ /* 0x040fe400078608ff */
[----:B------:R-:W-:Y:S01]  /*08b0*/  LEA.HI.X.SX32 R77, R4, R15, 0x1, P2 ;  /* 0x0000000f044d7211 */ /* 0x000fe200010f0eff */
[----:B------:R-:W-:Y:S01]  /*08c0*/  IMAD R4, R16, 0x2, R6 ;  /* 0x0000000210047824 */ /* 0x000fe200078e0206 */
[----:B------:R-:W-:Y:S02]  /*08d0*/  LEA R74, P1, R12, R79, 0x1 ;  /* 0x0000004f0c4a7211 */ /* 0x000fe400078208ff */
[-C--:B------:R-:W-:Y:S01]  /*08e0*/  LEA.HI.X.SX32 R79, R5, R15.reuse, 0x1, P3 ;  /* 0x0000000f054f7211 */ /* 0x080fe200018f0eff */
[----:B------:R-:W-:Y:S01]  /*08f0*/  IMAD R5, R16, 0x2, R4 ;  /* 0x0000000210057824 */ /* 0x000fe200078e0204 */
[----:B------:R-:W-:Y:S02]  /*0900*/  LEA.HI.X.SX32 R75, R12, R15, 0x1, P1 ;  /* 0x0000000f0c4b7211 */ /* 0x000fe400008f0eff */
[----:B------:R-:W-:-:S02]  /*0910*/  LEA.HI.X.SX32 R71, R7, R60, 0x1, P0 ;  /* 0x0000003c07477211 */ /* 0x000fc400000f0eff */
[----:B------:R-:W-:Y:S02]  /*0920*/  SHF.R.S32.HI R10, RZ, 0x6, R0 ;  /* 0x00000006ff0a7819 */ /* 0x000fe40000011400 */
[-C--:B------:R-:W-:Y:S02]  /*0930*/  LEA R80, P1, R9, R92.reuse, 0x1 ;  /* 0x0000005c09507211 */ /* 0x080fe400078208ff */
[-C--:B------:R-:W-:Y:S02]  /*0940*/  LEA R82, P0, R11, R92.reuse, 0x1 ;  /* 0x0000005c0b527211 */ /* 0x080fe400078008ff */
[----:B------:R-:W-:Y:S02]  /*0950*/  LEA R84, P2, R8, R92, 0x1 ;  /* 0x0000005c08547211 */ /* 0x000fe400078408ff */
[----:B------:R-:W-:Y:S02]  /*0960*/  LEA R7, R16, R5, 0x1 ;  /* 0x0000000510077211 */ /* 0x000fe400078e08ff */
[----:B------:R-:W-:-:S02]  /*0970*/  SGXT R10, R10, 0x1 ;  /* 0x000000010a0a781a */ /* 0x000fc40000000200 */
[-C--:B------:R-:W-:Y:S02]  /*0980*/  LEA.HI.X.SX32 R81, R9, R60.reuse, 0x1, P1 ;  /* 0x0000003c09517211 */ /* 0x080fe400008f0eff */
[-C--:B------:R-:W-:Y:S02]  /*0990*/  LEA.HI.X.SX32 R83, R11, R60.reuse, 0x1, P0 ;  /* 0x0000003c0b537211 */ /* 0x080fe400000f0eff */
[----:B------:R-:W-:Y:S02]  /*09a0*/  LEA.HI.X.SX32 R85, R8, R60, 0x1, P2 ;  /* 0x0000003c08557211 */ /* 0x000fe400010f0eff */
[----:B------:R-:W-:Y:S02]  /*09b0*/  CS2R R8, SRZ ;  /* 0x0000000000087805 */ /* 0x000fe4000001ff00 */
[-C--:B------:R-:W-:Y:S02]  /*09c0*/  LEA R86, P0, R6, R92.reuse, 0x1 ;  /* 0x0000005c06567211 */ /* 0x080fe400078008ff */
[----:B------:R-:W-:-:S02]  /*09d0*/  LEA R88, P1, R4, R92, 0x1 ;  /* 0x0000005c04587211 */ /* 0x000fc400078208ff */
[-C--:B------:R-:W-:Y:S02]  /*09e0*/  LEA R90, P2, R5, R92.reuse, 0x1 ;  /* 0x0000005c055a7211 */ /* 0x080fe400078408ff */
[----:B------:R-:W-:Y:S02]  /*09f0*/  LEA R92, P3, R7, R92, 0x1 ;  /* 0x0000005c075c7211 */ /* 0x000fe400078608ff */
[----:B------:R-:W-:Y:S02]  /*0a00*/  LOP3.LUT R124, R10, 0x90, RZ, 0xc0, !PT ;  /* 0x000000900a7c7812 */ /* 0x000fe400078ec0ff */
[----:B------:R-:W-:Y:S02]  /*0a10*/  CS2R R10, SRZ ;  /* 0x00000000000a7805 */ /* 0x000fe4000001ff00 */
[----:B------:R-:W-:Y:S02]  /*0a20*/  LOP3.LUT R122, R122, 0x30, R113, 0x78, !PT ;  /* 0x000000307a7a7812 */ /* 0x000fe400078e7871 */
[----:B------:R-:W-:-:S02]  /*0a30*/  LEA.HI.X.SX32 R87, R6, R60, 0x1, P0 ;  /* 0x0000003c06577211 */ /* 0x000fc400000f0eff */
[-C--:B------:R-:W-:Y:S02]  /*0a40*/  LEA.HI.X.SX32 R89, R4, R60.reuse, 0x1, P1 ;  /* 0x0000003c04597211 */ /* 0x080fe400008f0eff */
[-C--:B------:R-:W-:Y:S02]  /*0a50*/  LEA.HI.X.SX32 R91, R5, R60.reuse, 0x1, P2 ;  /* 0x0000003c055b7211 */ /* 0x080fe400010f0eff */
[----:B------:R-:W-:Y:S02]  /*0a60*/  CS2R R4, SRZ ;  /* 0x0000000000047805 */ /* 0x000fe4000001ff00 */
[----:B------:R-:W-:Y:S01]  /*0a70*/  LEA.HI.X.SX32 R93, R7, R60, 0x1, P3 ;  /* 0x0000003c075d7211 */ /* 0x000fe200018f0eff */
[----:B------:R-:W-:Y:S01]  /*0a80*/  IMAD.MOV.U32 R60, RZ, RZ, 0x3f800000 ;  /* 0x3f800000ff3c7424 */ /* 0x000fe200078e00ff */
[----:B------:R-:W-:Y:S02]  /*0a90*/  IADD3 R119, R14, R119, RZ ;  /* 0x000000770e777210 */ /* 0x000fe40007ffe0ff */
[----:B------:R-:W-:-:S02]  /*0aa0*/  CS2R R6, SRZ ;  /* 0x0000000000067805 */ /* 0x000fc4000001ff00 */
[----:B------:R-:W-:Y:S02]  /*0ab0*/  LOP3.LUT R124, R124, 0x17e, R113, 0x78, !PT ;  /* 0x0000017e7c7c7812 */ /* 0x000fe400078e7871 */
[C---:B------:R-:W-:Y:S02]  /*0ac0*/  LOP3.LUT R127, R118.reuse, 0x40, RZ, 0x3c, !PT ;  /* 0x00000040767f7812 */ /* 0x040fe400078e3cff */
[----:B------:R-:W-:Y:S02]  /*0ad0*/  LOP3.LUT R128, R118, 0x60, RZ, 0x3c, !PT ;  /* 0x0000006076807812 */ /* 0x000fe400078e3cff */
[----:B------:R-:W-:-:S07]  /*0ae0*/  LOP3.LUT R120, R122, 0x40, RZ, 0x3c, !PT ;  /* 0x000000407a787812 */ /* 0x000fce00078e3cff */
.L_x_1:
[----:B------:R-:W-:-:S04]  /*0af0*/  IMAD.WIDE R16, R123, 0x2, R72 ;  /* 0x000000027b107825 */ /* 0x000fc800078e0248 */
[C---:B------:R-:W-:Y:S02]  /*0b00*/  IMAD.WIDE R18, R123.reuse, 0x2, R66 ;  /* 0x000000027b127825 */ /* 0x040fe400078e0242 */
[----:B------:R0:W2:Y:S02]  /*0b10*/  LDG.E.U16 R17, desc[UR10][R16.64] ;  /* 0x0000000a10117981 */ /* 0x0000a4000c1e1500 */
[C---:B------:R-:W-:Y:S02]  /*0b20*/  IMAD.WIDE R24, R123.reuse, 0x2, R78 ;  /* 0x000000027b187825 */ /* 0x040fe400078e024e */
[----:B------:R1:W3:Y:S02]  /*0b30*/  LDG.E.U16 R19, desc[UR10][R18.64] ;  /* 0x0000000a12137981 */ /* 0x0002e4000c1e1500 */
[C---:B------:R-:W-:Y:S02]  /*0b40*/  IMAD.WIDE R26, R123.reuse, 0x2, R68 ;  /* 0x000000027b1a7825 */ /* 0x040fe400078e0244 */
[----:B------:R4:W5:Y:S02]  /*0b50*/  LDG.E.U16 R25, desc[UR10][R24.64] ;  /* 0x0000000a18197981 */ /* 0x000964000c1e1500 */
[----:B------:R-:W-:-:S02]  /*0b60*/  IMAD.WIDE R12, R123, 0x2, R62 ;  /* 0x000000027b0c7825 */ /* 0x000fc400078e023e */
[----:B------:R-:W5:Y:S02]  /*0b70*/  LDG.E.U16 R27, desc[UR10][R26.64] ;  /* 0x0000000a1a1b7981 */ /* 0x000f64000c1e1500 */
[C---:B------:R-:W-:Y:S02]  /*0b80*/  IMAD.WIDE R14, R123.reuse, 0x2, R64 ;  /* 0x000000027b0e7825 */ /* 0x040fe400078e0240 */
[----:B------:R-:W5:Y:S02]  /*0b90*/  LDG.E.U16 R29, desc[UR10][R12.64] ;  /* 0x0000000a0c1d7981 */ /* 0x000f64000c1e1500 */
[C---:B------:R-:W-:Y:S02]  /*0ba0*/  IMAD.WIDE R20, R123.reuse, 0x2, R74 ;  /* 0x000000027b147825 */ /* 0x040fe400078e024a */
[----:B------:R-:W5:Y:S02]  /*0bb0*/  LDG.E.U16 R31, desc[UR10][R14.64] ;  /* 0x0000000a0e1f7981 */ /* 0x000f64000c1e1500 */
[----:B------:R-:W-:-:S02]  /*0bc0*/  IMAD.WIDE R22, R123, 0x2, R76 ;  /* 0x000000027b167825 */ /* 0x000fc400078e024c */
[----:B------:R-:W5:Y:S04]  /*0bd0*/  LDG.E.U16 R33, desc[UR10][R20.64] ;  /* 0x0000000a14217981 */ /* 0x000f68000c1e1500 */
[----:B------:R-:W5:Y:S01]  /*0be0*/  LDG.E.U16 R35, desc[UR10][R22.64] ;  /* 0x0000000a16237981 */ /* 0x000f62000c1e1500 */
[----:B------:R-:W-:Y:S01]  /*0bf0*/  BAR.SYNC.DEFER_BLOCKING 0x0 ;  /* 0x0000000000007b1d */ /* 0x000fe20000010000 */
[----:B------:R-:W-:-:S04]  /*0c00*/  LEA R138, R132, UR4, 0x1 ;  /* 0x00000004848a7c11 */ /* 0x000fc8000f8e08ff */
[----:B0-----:R-:W-:-:S04]  /*0c10*/  LOP3.LUT R16, R138, 0x70, RZ, 0xfc, !PT ;  /* 0x000000708a107812 */ /* 0x001fc800078efcff */
[-C--:B------:R-:W-:Y:S02]  /*0c20*/  ISETP.GE.AND P3, PT, R125, R16.reuse, PT ;  /* 0x000000107d00720c */ /* 0x080fe40003f66270 */
[----:B------:R-:W-:Y:S02]  /*0c30*/  ISETP.GE.AND P5, PT, R116, R16, PT ;  /* 0x000000107400720c */ /* 0x000fe40003fa6270 */
[----:B------:R-:W-:Y:S02]  /*0c40*/  SEL R57, RZ, 0x1fffe, P3 ;  /* 0x0001fffeff397807 */ /* 0x000fe40001800000 */
[C---:B------:R-:W-:Y:S02]  /*0c50*/  LOP3.LUT R16, R138.reuse, 0x78, RZ, 0xfc, !PT ;  /* 0x000000788a107812 */ /* 0x040fe400078efcff */
[----:B-1----:R-:W-:Y:S02]  /*0c60*/  LOP3.LUT R18, R138, 0x79, RZ, 0xfc, !PT ;  /* 0x000000798a127812 */ /* 0x002fe400078efcff */
[----:B------:R-:W-:-:S02]  /*0c70*/  SEL R136, RZ, 0x7fff8, P5 ;  /* 0x0007fff8ff887807 */ /* 0x000fc40002800000 */
[-C--:B------:R-:W-:Y:S02]  /*0c80*/  ISETP.GE.AND P1, PT, R116, R16.reuse, PT ;  /* 0x000000107400720c */ /* 0x080fe40003f26270 */
[----:B------:R-:W-:Y:S01]  /*0c90*/  ISETP.GE.AND P5, PT, R125, R16, PT ;  /* 0x000000107d00720c */ /* 0x000fe20003fa6270 */
[----:B------:R-:W-:Y:S01]  /*0ca0*/  VIADD R16, R138, 0x9 ;  /* 0x000000098a107836 */ /* 0x000fe20000000000 */
[----:B------:R-:W-:Y:S02]  /*0cb0*/  ISETP.GE.AND P6, PT, R116, R18, PT ;  /* 0x000000127400720c */ /* 0x000fe40003fc6270 */
[C---:B----4-:R-:W-:Y:S01]  /*0cc0*/  LOP3.LUT R24, R138.reuse, 0x69, RZ, 0xfc, !PT ;  /* 0x000000698a187812 */ /* 0x050fe200078efcff */
[----:B------:R-:W-:Y:S01]  /*0cd0*/  VIADD R32, R138, 0x10 ;  /* 0x000000108a207836 */ /* 0x000fe20000000000 */
[----:B------:R-:W-:Y:S02]  /*0ce0*/  SEL R109, RZ, 0x4, P6 ;  /* 0x00000004ff6d7807 */ /* 0x000fe40003000000 */
[----:B------:R-:W-:-:S02]  /*0cf0*/  SEL R110, RZ, 0x7fff8, P1 ;  /* 0x0007fff8ff6e7807 */ /* 0x000fc40000800000 */
[----:B------:R-:W-:Y:S02]  /*0d00*/  SEL R43, RZ, 0x1fffe, P5 ;  /* 0x0001fffeff2b7807 */ /* 0x000fe40002800000 */
[-C--:B------:R-:W-:Y:S02]  /*0d10*/  ISETP.GE.AND P1, PT, R116, R16.reuse, PT ;  /* 0x000000107400720c */ /* 0x080fe40003f26270 */
[C---:B------:R-:W-:Y:S02]  /*0d20*/  ISETP.GE.AND P5, PT, R125.reuse, R16, PT ;  /* 0x000000107d00720c */ /* 0x040fe40003fa6270 */
[----:B------:R-:W-:Y:S01]  /*0d30*/  ISETP.GE.AND P0, PT, R125, R18, PT ;  /* 0x000000127d00720c */ /* 0x000fe20003f06270 */
[C---:B------:R-:W-:Y:S02]  /*0d40*/  VIADD R40, R138.reuse, 0x11 ;  /* 0x000000118a287836 */ /* 0x040fe40000000000 */
[C---:B------:R-:W-:Y:S02]  /*0d50*/  VIADD R158, R138.reuse, 0x28 ;  /* 0x000000288a9e7836 */ /* 0x040fe40000000000 */
[----:B------:R-:W-:-:S02]  /*0d60*/  VIADD R156, R138, 0x21 ;  /* 0x000000218a9c7836 */ /* 0x000fc40000000000 */
[C---:B------:R-:W-:Y:S02]  /*0d70*/  VIADD R154, R138.reuse, 0x29 ;  /* 0x000000298a9a7836 */ /* 0x040fe40000000000 */
[C---:B------:R-:W-:Y:S02]  /*0d80*/  VIADD R160, R138.reuse, 0x38 ;  /* 0x000000388aa07836 */ /* 0x040fe40000000000 */
[C---:B------:R-:W-:Y:S02]  /*0d90*/  VIADD R150, R138.reuse, 0x31 ;  /* 0x000000318a967836 */ /* 0x040fe40000000000 */
[C---:B------:R-:W-:Y:S01]  /*0da0*/  VIADD R152, R138.reuse, 0x30 ;  /* 0x000000308a987836 */ /* 0x040fe20000000000 */
[C---:B------:R-:W-:Y:S02]  /*0db0*/  LOP3.LUT R144, R138.reuse, 0x59, RZ, 0xfc, !PT ;  /* 0x000000598a907812 */ /* 0x040fe400078efcff */
[C---:B------:R-:W-:Y:S02]  /*0dc0*/  IADD3 R148, R138.reuse, 0x39, RZ ;  /* 0x000000398a947810 */ /* 0x040fe40007ffe0ff */
[----:B------:R-:W-:-:S02]  /*0dd0*/  LOP3.LUT R146, R138, 0x41, RZ, 0xfc, !PT ;  /* 0x000000418a927812 */ /* 0x000fc400078efcff */
[C---:B------:R-:W-:Y:S01]  /*0de0*/  LOP3.LUT R142, R138.reuse, 0x58, RZ, 0xfc, !PT ;  /* 0x000000588a8e7812 */ /* 0x040fe200078efcff */
[----:B--2---:R0:W-:Y:S04]  /*0df0*/  STS.U16 [R124+UR6+0x400], R17 ;  /* 0x000400117c007988 */ /* 0x0041e80008000406 */
[----:B---3--:R-:W-:Y:S04]  /*0e00*/  STS.U16 [R124+UR6+0x600], R19 ;  /* 0x000600137c007988 */ /* 0x008fe80008000406 */
[----:B-----5:R-:W-:Y:S04]  /*0e10*/  STS.U16 [R124+UR6+0xc00], R25 ;  /* 0x000c00197c007988 */ /* 0x020fe80008000406 */
[----:B------:R-:W-:Y:S04]  /*0e20*/  STS.U16 [R124+UR6+0xe00], R27 ;  /* 0x000e001b7c007988 */ /* 0x000fe80008000406 */
[----:B------:R-:W-:Y:S04]  /*0e30*/  STS.U16 [R124+UR6], R29 ;  /* 0x0000001d7c007988 */ /* 0x000fe80008000406 */
[----:B------:R-:W-:Y:S04]  /*0e40*/  STS.U16 [R124+UR6+0x200], R31 ;  /* 0x0002001f7c007988 */ /* 0x000fe80008000406 */
[----:B------:R1:W-:Y:S04]  /*0e50*/  STS.U16 [R124+UR6+0x800], R33 ;  /* 0x000800217c007988 */ /* 0x0003e80008000406 */
[----:B------:R-:W-:Y:S01]  /*0e60*/  STS.U16 [R124+UR6+0xa00], R35 ;  /* 0x000a00237c007988 */ /* 0x000fe20008000406 */
[----:B------:R-:W-:Y:S06]  /*0e70*/  BAR.SYNC.DEFER_BLOCKING 0x0 ;  /* 0x0000000000007b1d */ /* 0x000fec0000010000 */
[----:B------:R-:W-:Y:S04]  /*0e80*/  LDSM.16.MT88.4 R52, [R2+0x1000] ;  /* 0x001000000234783b */ /* 0x000fe80000004200 */
[----:B------:R-:W2:Y:S04]  /*0e90*/  LDSM.16.M88.4 R12, [R119] ;  /* 0x00000000770c783b */ /* 0x000ea80000000200 */
[----:B------:R-:W3:Y:S04]  /*0ea0*/  LDSM.16.M88.4 R36, [R119+0x600] ;  /* 0x000600007724783b */ /* 0x000ee80000000200 */
[----:B------:R-:W4:Y:S01]  /*0eb0*/  LDSM.16.M88.4 R20, [R119+0x200] ;  /* 0x000200007714783b */ /* 0x000f220000000200 */
[----:B0-----:R-:W-:-:S03]  /*0ec0*/  LOP3.LUT R17, R138, 0x71, RZ, 0xfc, !PT ;  /* 0x000000718a117812 */ /* 0x001fc600078efcff */
[----:B------:R-:W0:Y:S01]  /*0ed0*/  LDSM.16.M88.4 R28, [R119+0x400] ;  /* 0x00040000771c783b */ /* 0x000e220000000200 */
[-C--:B------:R-:W-:Y:S02]  /*0ee0*/  ISETP.GE.AND P4, PT, R125, R17.reuse, PT ;  /* 0x000000117d00720c */ /* 0x080fe40003f86270 */
[----:B-1----:R-:W-:Y:S01]  /*0ef0*/  LOP3.LUT R33, R138, 0x68, RZ, 0xfc, !PT ;  /* 0x000000688a217812 */ /* 0x002fe200078efcff */
[----:B------:R-:W-:Y:S01]  /*0f00*/  LDSM.16.M88.4 R104, [R119+0xa00] ;  /* 0x000a00007768783b */ /* 0x000fe20000000200 */
[----:B------:R-:W-:Y:S02]  /*0f10*/  SEL R56, RZ, 0x1, P4 ;  /* 0x00000001ff387807 */ /* 0x000fe40002000000 */
[----:B------:R-:W-:Y:S01]  /*0f20*/  ISETP.GE.AND P2, PT, R116, R17, PT ;  /* 0x000000117400720c */ /* 0x000fe20003f46270 */
[----:B------:R-:W-:Y:S01]  /*0f30*/  LDSM.16.M88.4 R44, [R119+0x800] ;  /* 0x00080000772c783b */ /* 0x000fe20000000200 */
[----:B------:R-:W-:Y:S01]  /*0f40*/  LOP3.LUT R17, R138, 0x60, RZ, 0xfc, !PT ;  /* 0x000000608a117812 */ /* 0x000fe200078efcff */
[----:B------:R-:W-:-:S02]  /*0f50*/  IMAD.IADD R56, R56, 0x1, R57 ;  /* 0x0000000138387824 */ /* 0x000fc400078e0239 */
[----:B------:R-:W-:Y:S01]  /*0f60*/  LDSM.16.M88.4 R96, [R119+0xc00] ;  /* 0x000c00007760783b */ /* 0x000fe20000000200 */
[C---:B--2---:R-:W-:Y:S01]  /*0f70*/  HMMA.16816.F32 R100, R52.reuse, R14, RZ ;  /* 0x0000000e3464723c */ /* 0x044fe200000018ff */
[----:B------:R-:W-:Y:S02]  /*0f80*/  SEL R111, RZ, 0x4, P2 ;  /* 0x00000004ff6f7807 */ /* 0x000fe40001000000 */
[-C--:B------:R-:W-:Y:S02]  /*0f90*/  ISETP.GE.AND P3, PT, R116, R17.reuse, PT ;  /* 0x000000117400720c */ /* 0x080fe40003f66270 */
[----:B------:R-:W-:Y:S01]  /*0fa0*/  ISETP.GE.AND P2, PT, R125, R17, PT ;  /* 0x000000117d00720c */ /* 0x000fe20003f46270 */
[----:B------:R-:W-:Y:S01]  /*0fb0*/  HMMA.16816.F32 R12, R52, R12, RZ ;  /* 0x0000000c340c723c */ /* 0x000fe200000018ff */
[----:B------:R-:W-:Y:S02]  /*0fc0*/  LOP3.LUT R17, R138, 0x61, RZ, 0xfc, !PT ;  /* 0x000000618a117812 */ /* 0x000fe400078efcff */
[----:B------:R-:W-:-:S02]  /*0fd0*/  LOP3.LUT R137, R56, 0x3, RZ, 0xc0, !PT ;  /* 0x0000000338897812 */ /* 0x000fc400078ec0ff */
[----:B------:R-:W1:Y:S01]  /*0fe0*/  LDSM.16.M88.4 R56, [R119+0xe00] ;  /* 0x000e00007738783b */ /* 0x000e620000000200 */
[----:B------:R-:W-:Y:S02]  /*0ff0*/  SEL R42, RZ, 0x1fffe, P2 ;  /* 0x0001fffeff2a7807 */ /* 0x000fe40001000000 */
[-C--:B------:R-:W-:Y:S02]  /*1000*/  ISETP.GE.AND P6, PT, R125, R17.reuse, PT ;  /* 0x000000117d00720c */ /* 0x080fe40003fc6270 */
[C---:B------:R-:W-:Y:S02]  /*1010*/  ISETP.GE.AND P2, PT, R116.reuse, R24, PT ;  /* 0x000000187400720c */ /* 0x040fe40003f46270 */
[----:B------:R-:W-:Y:S01]  /*1020*/  ISETP.GE.AND P4, PT, R116, R17, PT ;  /* 0x000000117400720c */ /* 0x000fe20003f86270 */
[----:B------:R-:W-:-:S05]  /*1030*/  VIADD R17, R138, 0x8 ;  /* 0x000000088a117836 */ /* 0x000fca0000000000 */
[----:B------:R-:W-:Y:S01]  /*1040*/  FMUL R101, R101, UR5 ;  /* 0x0000000565657c20 */ /* 0x000fe20008400000 */
[----:B------:R-:W-:Y:S01]  /*1050*/  FMUL R103, R103, UR5 ;  /* 0x0000000567677c20 */ /* 0x000fe20008400000 */
[----:B------:R-:W-:Y:S02]  /*1060*/  SEL R41, RZ, 0x1, P6 ;  /* 0x00000001ff297807 */ /* 0x000fe40003000000 */
[----:B------:R-:W-:Y:S02]  /*1070*/  SEL R48, RZ, 0x4, P2 ;  /* 0x00000004ff307807 */ /* 0x000fe40001000000 */
[----:B------:R-:W-:Y:S02]  /*1080*/  FSEL R135, R101, -INF , P1 ;  /* 0xff80000065877808 */ /* 0x000fe40000800000 */
[----:B------:R-:W-:Y:S02]  /*1090*/  FSEL R134, R103, -INF , P5 ;  /* 0xff80000067867808 */ /* 0x000fe40002800000 */
[----:B------:R-:W-:-:S02]  /*10a0*/  SEL R51, RZ, 0x4, P4 ;  /* 0x00000004ff337807 */ /* 0x000fc40002000000 */
[CC--:B------:R-:W-:Y:S02]  /*10b0*/  ISETP.GE.AND P6, PT, R116.reuse, R33.reuse, PT ;  /* 0x000000217400720c */ /* 0x0c0fe40003fc6270 */
[C---:B------:R-:W-:Y:S02]  /*10c0*/  ISETP.GE.AND P1, PT, R125.reuse, R33, PT ;  /* 0x000000217d00720c */ /* 0x040fe40003f26270 */
[-C--:B------:R-:W-:Y:S02]  /*10d0*/  ISETP.GE.AND P5, PT, R116, R32.reuse, PT ;  /* 0x000000207400720c */ /* 0x080fe40003fa6270 */
[C---:B------:R-:W-:Y:S02]  /*10e0*/  ISETP.GE.AND P2, PT, R125.reuse, R32, PT ;  /* 0x000000207d00720c */ /* 0x040fe40003f46270 */
[----:B------:R-:W-:Y:S01]  /*10f0*/  ISETP.GE.AND P4, PT, R125, R24, PT ;  /* 0x000000187d00720c */ /* 0x000fe20003f86270 */
[----:B---3--:R-:W-:Y:S01]  /*1100*/  HMMA.16816.F32 R32, R52, R38, RZ ;  /* 0x000000263420723c */ /* 0x008fe200000018ff */
[----:B------:R-:W-:-:S02]  /*1110*/  SEL R108, RZ, 0x7fff8, P3 ;  /* 0x0007fff8ff6c7807 */ /* 0x000fc40001800000 */
[----:B------:R-:W-:-:S04]  /*1120*/  ISETP.GE.AND P3, PT, R116, R17, PT ;  /* 0x000000117400720c */ /* 0x000fc80003f66270 */
[----:B------:R-:W-:Y:S01]  /*1130*/  SEL R38, RZ, 0x1, P0 ;  /* 0x00000001ff267807 */ /* 0x000fe20000000000 */
[C---:B----4-:R-:W-:Y:S01]  /*1140*/  HMMA.16816.F32 R16, R52.reuse, R20, RZ ;  /* 0x000000143410723c */ /* 0x050fe200000018ff */
[----:B------:R-:W-:Y:S02]  /*1150*/  SEL R49, RZ, 0x1, P4 ;  /* 0x00000001ff317807 */ /* 0x000fe40002000000 */
[----:B------:R-:W-:Y:S01]  /*1160*/  SEL R50, RZ, 0x1fffe, P1 ;  /* 0x0001fffeff327807 */ /* 0x000fe20000800000 */
[----:B------:R-:W-:Y:S02]  /*1170*/  IMAD.IADD R43, R38, 0x1, R43 ;  /* 0x00000001262b7824 */ /* 0x000fe400078e022b */
[----:B------:R-:W-:Y:S01]  /*1180*/  HMMA.16816.F32 R20, R52, R22, RZ ;  /* 0x000000163414723c */ /* 0x000fe200000018ff */
[----:B------:R-:W-:Y:S01]  /*1190*/  IADD3 R50, R49, R50, RZ ;  /* 0x0000003231327210 */ /* 0x000fe20007ffe0ff */
[----:B------:R-:W-:Y:S01]  /*11a0*/  FMUL R12, R12, UR5 ;  /* 0x000000050c0c7c20 */ /* 0x000fe20008400000 */
[----:B------:R-:W-:Y:S01]  /*11b0*/  LOP3.LUT R103, R43, 0x3, RZ, 0xc0, !PT ;  /* 0x000000032b677812 */ /* 0x000fe200078ec0ff */
[----:B------:R-:W-:Y:S01]  /*11c0*/  FMUL R102, R102, UR5 ;  /* 0x0000000566667c20 */ /* 0x000fe20008400000 */
[----:B------:R-:W-:-:S02]  /*11d0*/  SEL R49, RZ, 0x7fff8, P6 ;  /* 0x0007fff8ff317807 */ /* 0x000fc40003000000 */
[----:B------:R-:W-:Y:S01]  /*11e0*/  LOP3.LUT R50, R50, 0x3, RZ, 0xc0, !PT ;  /* 0x0000000332327812 */ /* 0x000fe200078ec0ff */
[----:B------:R-:W-:Y:S01]  /*11f0*/  IMAD.IADD R41, R41, 0x1, R42 ;  /* 0x0000000129297824 */ /* 0x000fe200078e022a */
[----:B------:R-:W-:Y:S02]  /*1200*/  ISETP.GE.AND P6, PT, R116, R138, PT ;  /* 0x0000008a7400720c */ /* 0x000fe40003fc6270 */
[----:B------:R-:W-:Y:S01]  /*1210*/  IADD3 R140, R137, R136, R111 ;  /* 0x00000088898c7210 */ /* 0x000fe20007ffe06f */
[----:B0-----:R-:W-:Y:S01]  /*1220*/  HMMA.16816.F32 R24, R52, R28, RZ ;  /* 0x0000001c3418723c */ /* 0x001fe200000018ff */
[----:B------:R-:W-:Y:S01]  /*1230*/  IADD3 R111, R103, R110, R109 ;  /* 0x0000006e676f7210 */ /* 0x000fe20007ffe06d */
[----:B------:R-:W-:Y:S01]  /*1240*/  FMUL R136, R13, UR5 ;  /* 0x000000050d887c20 */ /* 0x000fe20008400000 */
[----:B------:R-:W-:Y:S02]  /*1250*/  IADD3 R109, R50, R49, R48 ;  /* 0x00000031326d7210 */ /* 0x000fe40007ffe030 */
[----:B------:R-:W-:-:S02]  /*1260*/  FSEL R13, R12, -INF , P6 ;  /* 0xff8000000c0d7808 */ /* 0x000fc40003000000 */
[----:B------:R-:W-:Y:S02]  /*1270*/  FSEL R12, R102, -INF , P6 ;  /* 0xff800000660c7808 */ /* 0x000fe40003000000 */
[----:B------:R-:W-:Y:S02]  /*1280*/  LOP3.LUT R101, R41, 0x3, RZ, 0xc0, !PT ;  /* 0x0000000329657812 */ /* 0x000fe400078ec0ff */
[----:B------:R-:W-:Y:S01]  /*1290*/  ISETP.GT.AND P6, PT, R116, R138, PT ;  /* 0x0000008a7400720c */ /* 0x000fe20003fc4270 */
[----:B------:R-:W-:Y:S01]  /*12a0*/  HMMA.16816.F32 R28, R52, R30, RZ ;  /* 0x0000001e341c723c */ /* 0x000fe200000018ff */
[----:B------:R-:W-:Y:S01]  /*12b0*/  IMAD.SHL.U32 R109, R109, 0x100, RZ ;  /* 0x000001006d6d7824 */ /* 0x000fe200078e00ff */
[----:B------:R-:W-:Y:S01]  /*12c0*/  IADD3 R110, R101, R108, R51 ;  /* 0x0000006c656e7210 */ /* 0x000fe20007ffe033 */
[----:B------:R-:W-:Y:S01]  /*12d0*/  FMUL R14, R14, UR5 ;  /* 0x000000050e0e7c20 */ /* 0x000fe20008400000 */
[----:B------:R-:W-:Y:S01]  /*12e0*/  FSEL R136, R136, -INF , P6 ;  /* 0xff80000088887808 */ /* 0x000fe20003000000 */
[----:B------:R-:W-:Y:S01]  /*12f0*/  VIADD R108, R138, 0x18 ;  /* 0x000000188a6c7836 */ /* 0x000fe20000000000 */
[----:B------:R-:W-:Y:S01]  /*1300*/  ISETP.GE.AND P6, PT, R125, R138, PT ;  /* 0x0000008a7d00720c */ /* 0x000fe20003fc6270 */
[----:B------:R-:W-:Y:S01]  /*1310*/  FMUL R137, R100, UR5 ;  /* 0x0000000564897c20 */ /* 0x000fe20008400000 */
[----:B------:R-:W-:-:S02]  /*1320*/  LOP3.LUT R111, R111, 0xf, RZ, 0xc0, !PT ;  /* 0x0000000f6f6f7812 */ /* 0x000fc400078ec0ff */
[----:B------:R-:W-:Y:S01]  /*1330*/  LOP3.LUT R109, R109, 0xf00, RZ, 0xe2, !PT ;  /* 0x00000f006d6d7812 */ /* 0x000fe200078ee2ff */
[----:B------:R-:W-:Y:S01]  /*1340*/  FMUL R139, R16, UR5 ;  /* 0x00000005108b7c20 */ /* 0x000fe20008400000 */
[----:B------:R-:W-:Y:S01]  /*1350*/  FSEL R14, R14, -INF , P6 ;  /* 0xff8000000e0e7808 */ /* 0x000fe20003000000 */
[----:B------:R-:W-:Y:S01]  /*1360*/  FMUL R20, R20, UR5 ;  /* 0x0000000514147c20 */ /* 0x000fe20008400000 */
[C---:B------:R-:W-:Y:S01]  /*1370*/  ISETP.GE.AND P6, PT, R116.reuse, R108, PT ;  /* 0x0000006c7400720c */ /* 0x040fe20003fc6270 */
[----:B------:R-:W-:Y:S01]  /*1380*/  FMUL R17, R17, UR5 ;  /* 0x0000000511117c20 */ /* 0x000fe20008400000 */
[----:B------:R-:W-:Y:S01]  /*1390*/  ISETP.GE.AND P4, PT, R116, R40, PT ;  /* 0x000000287400720c */ /* 0x000fe20003f86270 */
[----:B------:R-:W-:Y:S01]  /*13a0*/  IMAD R141, R140, 0x10, R111 ;  /* 0x000000108c8d7824 */ /* 0x000fe200078e026f */
[----:B------:R-:W-:Y:S01]  /*13b0*/  FSEL R137, R137, -INF , P3 ;  /* 0xff80000089897808 */ /* 0x000fe20001800000 */
[----:B------:R-:W-:Y:S01]  /*13c0*/  VIADD R16, R138, 0x19 ;  /* 0x000000198a107836 */ /* 0x000fe20000000000 */
[----:B------:R-:W-:Y:S01]  /*13d0*/  HMMA.16816.F32 R36, R52, R36, RZ ;  /* 0x000000243424723c */ /* 0x000fe200000018ff */
[----:B------:R-:W-:Y:S01]  /*13e0*/  ISETP.GE.AND P3, PT, R125, R108, PT ;  /* 0x0000006c7d00720c */ /* 0x000fe20003f66270 */
[----:B------:R-:W-:Y:S01]  /*13f0*/  IMAD R140, R110, 0x1000, R109 ;  /* 0x000010006e8c7824 */ /* 0x000fe200078e026d */
[----:B------:R-:W-:-:S03]  /*1400*/  FSEL R159, R20, -INF , P6 ;  /* 0xff800000149f7808 */ /* 0x000fc60003000000 */
[----:B-1----:R-:W-:Y:S01]  /*1410*/  HMMA.16816.F32 R108, R52, R56, RZ ;  /* 0x00000038346c723c */ /* 0x002fe200000018ff */
[----:B------:R-:W-:-:S06]  /*1420*/  FMNMX R20, R13, R136, !PT ;  /* 0x000000880d147209 */ /* 0x000fcc0007800000 */
[----:B------:R-:W-:Y:S02]  /*1430*/  FSEL R57, R139, -INF , P5 ;  /* 0xff8000008b397808 */ /* 0x000fe40002800000 */
[----:B------:R-:W-:Y:S01]  /*1440*/  FSEL R139, R17, -INF , P4 ;  /* 0xff800000118b7808 */ /* 0x000fe20002000000 */
[C---:B------:R-:W-:Y:S01]  /*1450*/  HMMA.16816.F32 R100, R52.reuse, R106, RZ ;  /* 0x0000006a3464723c */ /* 0x040fe200000018ff */
[-C--:B------:R-:W-:Y:S02]  /*1460*/  ISETP.GE.AND P5, PT, R116, R16.reuse, PT ;  /* 0x000000107400720c */ /* 0x080fe40003fa6270 */
[----:B------:R-:W-:Y:S01]  /*1470*/  ISETP.GE.AND P4, PT, R125, R16, PT ;  /* 0x000000107d00720c */ /* 0x000fe20003f86270 */
[----:B------:R-:W-:Y:S01]  /*1480*/  VIADD R16, R138, 0x20 ;  /* 0x000000208a107836 */ /* 0x000fe20000000000 */
[----:B------:R-:W-:Y:S01]  /*1490*/  FMNMX R20, R137, R20, !PT ;  /* 0x0000001489147209 */ /* 0x000fe20007800000 */
[----:B------:R-:W-:Y:S01]  /*14a0*/  FMUL R24, R24, UR5 ;  /* 0x0000000518187c20 */ /* 0x000fe20008400000 */
[----:B------:R-:W-:Y:S02]  /*14b0*/  HMMA.16816.F32 R48, R52, R104, RZ ;  /* 0x000000683430723c */ /* 0x000fe400000018ff */
[----:B------:R-:W-:-:S02]  /*14c0*/  ISETP.GE.AND P6, PT, R116, R16, PT ;  /* 0x000000107400720c */ /* 0x000fc40003fc6270 */
[----:B------:R-:W-:Y:S01]  /*14d0*/  FMNMX R20, R135, R20, !PT ;  /* 0x0000001487147209 */ /* 0x000fe20007800000 */
[----:B------:R-:W-:Y:S01]  /*14e0*/  FMUL R21, R21, UR5 ;  /* 0x0000000515157c20 */ /* 0x000fe20008400000 */
[----:B------:R-:W-:Y:S01]  /*14f0*/  ISETP.GE.AND P1, PT, R125, R40, PT ;  /* 0x000000287d00720c */ /* 0x000fe20003f26270 */
[----:B------:R-:W-:Y:S01]  /*1500*/  FMUL R28, R28, UR5 ;  /* 0x000000051c1c7c20 */ /* 0x000fe20008400000 */
[----:B------:R-:W-:Y:S01]  /*1510*/  LOP3.LUT R141, R141, 0xff, RZ, 0xc0, !PT ;  /* 0x000000ff8d8d7812 */ /* 0x000fe200078ec0ff */
[C---:B------:R-:W-:Y:S01]  /*1520*/  HMMA.16816.F32 R40, R52.reuse, R44, RZ ;  /* 0x0000002c3428723c */ /* 0x040fe200000018ff */
[----:B------:R-:W-:Y:S02]  /*1530*/  FSEL R157, R24, -INF , P6 ;  /* 0xff800000189d7808 */ /* 0x000fe40003000000 */
[----:B------:R-:W-:Y:S02]  /*1540*/  ISETP.GE.AND P6, PT, R116, R158, PT ;  /* 0x0000009e7400720c */ /* 0x000fe40003fc6270 */
[----:B------:R-:W-:Y:S01]  /*1550*/  FMNMX R20, R57, R20, !PT ;  /* 0x0000001439147209 */ /* 0x000fe20007800000 */
[----:B------:R-:W-:Y:S01]  /*1560*/  HMMA.16816.F32 R44, R52, R46, RZ ;  /* 0x0000002e342c723c */ /* 0x000fe200000018ff */
[----:B------:R-:W-:Y:S01]  /*1570*/  IMAD.IADD R143, R140, 0x1, R141 ;  /* 0x000000018c8f7824 */ /* 0x000fe200078e028d */
[----:B------:R-:W-:Y:S01]  /*1580*/  FSEL R149, R21, -INF , P5 ;  /* 0xff80000015957808 */ /* 0x000fe20002800000 */
[----:B------:R-:W-:Y:S01]  /*1590*/  FMUL R25, R25, UR5 ;  /* 0x0000000519197c20 */ /* 0x000fe20008400000 */
[----:B------:R-:W-:Y:S01]  /*15a0*/  ISETP.GE.AND P5, PT, R116, R156, PT ;  /* 0x0000009c7400720c */ /* 0x000fe20003fa6270 */
[----:B------:R-:W-:Y:S01]  /*15b0*/  FMUL R29, R29, UR5 ;  /* 0x000000051d1d7c20 */ /* 0x000fe20008400000 */
[----:B------:R-:W-:-:S02]  /*15c0*/  FSEL R141, R28, -INF , P6 ;  /* 0xff8000001c8d7808 */ /* 0x000fc40003000000 */
[----:B------:R-:W-:Y:S02]  /*15d0*/  FMNMX R20, R139, R20, !PT ;  /* 0x000000148b147209 */ /* 0x000fe40007800000 */
[----:B------:R-:W-:Y:S01]  /*15e0*/  ISETP.GE.AND P6, PT, R116, R154, PT ;  /* 0x0000009a7400720c */ /* 0x000fe20003fc6270 */
[----:B------:R-:W-:Y:S01]  /*15f0*/  FMUL R32, R32, UR5 ;  /* 0x0000000520207c20 */ /* 0x000fe20008400000 */
[----:B------:R-:W-:Y:S01]  /*1600*/  FSEL R155, R25, -INF , P5 ;  /* 0xff800000199b7808 */ /* 0x000fe20002800000 */
[----:B------:R-:W-:Y:S01]  /*1610*/  FMUL R37, R37, UR5 ;  /* 0x0000000525257c20 */ /* 0x000fe20008400000 */
[----:B------:R-:W-:Y:S01]  /*1620*/  FMNMX R20, R159, R20, !PT ;  /* 0x000000149f147209 */ /* 0x000fe20007800000 */
[----:B------:R-:W-:Y:S01]  /*1630*/  HMMA.16816.F32 R104, R52, R96, RZ ;  /* 0x000000603468723c */ /* 0x000fe200000018ff */
[----:B------:R-:W-:Y:S02]  /*1640*/  ISETP.GE.AND P5, PT, R116, R160, PT ;  /* 0x000000a07400720c */ /* 0x000fe40003fa6270 */
[----:B------:R-:W-:-:S02]  /*1650*/  FSEL R151, R29, -INF , P6 ;  /* 0xff8000001d977808 */ /* 0x000fc40003000000 */
[----:B------:R-:W-:Y:S01]  /*1660*/  ISETP.GE.AND P6, PT, R116, R150, PT ;  /* 0x000000967400720c */ /* 0x000fe20003fc6270 */
[C---:B------:R-:W-:Y:S01]  /*1670*/  HMMA.16816.F32 R96, R52.reuse, R98, RZ ;  /* 0x000000623460723c */ /* 0x040fe200000018ff */
[----:B------:R-:W-:Y:S01]  /*1680*/  FMNMX R20, R149, R20, !PT ;  /* 0x0000001495147209 */ /* 0x000fe20007800000 */
[----:B------:R-:W-:Y:S01]  /*1690*/  FMUL R36, R36, UR5 ;  /* 0x0000000524247c20 */ /* 0x000fe20008400000 */
[----:B------:R-:W-:Y:S01]  /*16a0*/  FSEL R153, R37, -INF , P6 ;  /* 0xff80000025997808 */ /* 0x000fe20003000000 */
[----:B------:R-:W-:Y:S02]  /*16b0*/  FMUL R17, R101, UR5 ;  /* 0x0000000565117c20 */ /* 0x000fe40008400000 */
[----:B------:R-:W-:Y:S01]  /*16c0*/  HMMA.16816.F32 R52, R52, R58, RZ ;  /* 0x0000003a3434723c */ /* 0x000fe200000018ff */
[----:B------:R-:W-:Y:S02]  /*16d0*/  ISETP.GE.AND P6, PT, R116, R144, PT ;  /* 0x000000907400720c */ /* 0x000fe40003fc6270 */
[----:B------:R-:W-:-:S04]  /*16e0*/  LOP3.LUT R140, R138, 0x51, RZ, 0xfc, !PT ;  /* 0x000000518a8c7812 */ /* 0x000fc800078efcff */
[----:B------:R-:W-:Y:S02]  /*16f0*/  FSEL R59, R32, -INF , P5 ;  /* 0xff800000203b7808 */ /* 0x000fe40002800000 */
[----:B------:R-:W-:Y:S02]  /*1700*/  ISETP.GE.AND P5, PT, R116, R152, PT ;  /* 0x000000987400720c */ /* 0x000fe40003fa6270 */
[----:B------:R-:W-:Y:S01]  /*1710*/  FMNMX R20, R157, R20, !PT ;  /* 0x000000149d147209 */ /* 0x000fe20007800000 */
[----:B------:R-:W-:Y:S01]  /*1720*/  FMUL R33, R33, UR5 ;  /* 0x0000000521217c20 */ /* 0x000fe20008400000 */
[----:B------:R-:W-:Y:S01]  /*1730*/  FSEL R145, R36, -INF , P5 ;  /* 0xff80000024917808 */ /* 0x000fe20002800000 */
[----:B------:R-:W-:Y:S01]  /*1740*/  FMUL R25, R49, UR5 ;  /* 0x0000000531197c20 */ /* 0x000fe20008400000 */
[----:B------:R-:W-:Y:S02]  /*1750*/  ISETP.GE.AND P5, PT, R116, R148, PT ;  /* 0x000000947400720c */ /* 0x000fe40003fa6270 */
[----:B------:R-:W-:-:S02]  /*1760*/  FSEL R17, R17, -INF , P6 ;  /* 0xff80000011117808 */ /* 0x000fc40003000000 */
[----:B------:R-:W-:Y:S02]  /*1770*/  ISETP.GE.AND P6, PT, R116, R140, PT ;  /* 0x0000008c7400720c */ /* 0x000fe40003fc6270 */
[----:B------:R-:W-:Y:S02]  /*1780*/  FMNMX R20, R155, R20, !PT ;  /* 0x000000149b147209 */ /* 0x000fe40007800000 */
[----:B------:R-:W-:Y:S02]  /*1790*/  LOP3.LUT R56, R138, 0x49, RZ, 0xfc, !PT ;  /* 0x000000498a387812 */ /* 0x000fe400078efcff */
[----:B------:R-:W-:Y:S01]  /*17a0*/  FSEL R147, R33, -INF , P5 ;  /* 0xff80000021937808 */ /* 0x000fe20002800000 */
[----:B------:R-:W-:Y:S01]  /*17b0*/  FMUL R33, R45, UR5 ;  /* 0x000000052d217c20 */ /* 0x000fe20008400000 */
[----:B------:R-:W-:Y:S01]  /*17c0*/  FSEL R25, R25, -INF , P6 ;  /* 0xff80000019197808 */ /* 0x000fe20003000000 */
[----:B------:R-:W-:Y:S01]  /*17d0*/  FMUL R29, R48, UR5 ;  /* 0x00000005301d7c20 */ /* 0x000fe20008400000 */
[----:B------:R-:W-:-:S02]  /*17e0*/  FMNMX R20, R141, R20, !PT ;  /* 0x000000148d147209 */ /* 0x000fc40007800000 */
[----:B------:R-:W-:Y:S02]  /*17f0*/  ISETP.GE.AND P6, PT, R116, R56, PT ;  /* 0x000000387400720c */ /* 0x000fe40003fc6270 */
[----:B------:R-:W-:Y:S01]  /*1800*/  LOP3.LUT R48, R138, 0x48, RZ, 0xfc, !PT ;  /* 0x000000488a307812 */ /* 0x000fe200078efcff */
[----:B------:R-:W-:Y:S01]  /*1810*/  FMUL R161, R44, UR5 ;  /* 0x000000052ca17c20 */ /* 0x000fe20008400000 */
[----:B------:R-:W-:Y:S02]  /*1820*/  FMNMX R20, R151, R20, !PT ;  /* 0x0000001497147209 */ /* 0x000fe40007800000 */
[----:B------:R-:W-:Y:S02]  /*1830*/  FSEL R33, R33, -INF , P6 ;  /* 0xff80000021217808 */ /* 0x000fe40003000000 */
[----:B------:R-:W-:Y:S02]  /*1840*/  ISETP.GE.AND P6, PT, R116, R48, PT ;  /* 0x000000307400720c */ /* 0x000fe40003fc6270 */
[----:B------:R-:W-:Y:S01]  /*1850*/  FMNMX R20, R145, R20, !PT ;  /* 0x0000001491147209 */ /* 0x000fe20007800000 */
[----:B------:R-:W-:Y:S01]  /*1860*/  FMUL R41, R41, UR5 ;  /* 0x0000000529297c20 */ /* 0x000fe20008400000 */
[----:B------:R-:W-:-:S02]  /*1870*/  FSEL R161, R161, -INF , P6 ;  /* 0xff800000a1a17808 */ /* 0x000fc40003000000 */
[----:B------:R-:W-:Y:S02]  /*1880*/  ISETP.GE.AND P6, PT, R116, R146, PT ;  /* 0x000000927400720c */ /* 0x000fe40003fc6270 */
[----:B------:R-:W-:Y:S02]  /*1890*/  LOP3.LUT R44, R138, 0x40, RZ, 0xfc, !PT ;  /* 0x000000408a2c7812 */ /* 0x000fe400078efcff */
[----:B------:R-:W-:Y:S01]  /*18a0*/  FMNMX R20, R153, R20, !PT ;  /* 0x0000001499147209 */ /* 0x000fe20007800000 */
[----:B------:R-:W-:Y:S01]  /*18b0*/  FMUL R40, R40, UR5 ;  /* 0x0000000528287c20 */ /* 0x000fe20008400000 */
[----:B------:R-:W-:Y:S02]  /*18c0*/  FSEL R163, R41, -INF , P6 ;  /* 0xff80000029a37808 */ /* 0x000fe40003000000 */
[----:B------:R-:W-:Y:S02]  /*18d0*/  ISETP.GE.AND P6, PT, R116, R44, PT ;  /* 0x0000002c7400720c */ /* 0x000fe40003fc6270 */
[----:B------:R-:W-:-:S02]  /*18e0*/  FMNMX R20, R59, R20, !PT ;  /* 0x000000143b147209 */ /* 0x000fc40007800000 */
[----:B------:R-:W-:Y:S02]  /*18f0*/  FSEL R165, R40, -INF , P6 ;  /* 0xff80000028a57808 */ /* 0x000fe40003000000 */
[----:B------:R-:W-:Y:S01]  /*1900*/  FMNMX R20, R147, R20, !PT ;  /* 0x0000001493147209 */ /* 0x000fe20007800000 */
[----:B------:R-:W-:-:S03]  /*1910*/  FMUL R21, R100, UR5 ;  /* 0x0000000564157c20 */ /* 0x000fc60008400000 */
[----:B------:R-:W-:Y:S02]  /*1920*/  FMNMX R20, R165, R20, !PT ;  /* 0x00000014a5147209 */ /* 0x000fe40007800000 */
[----:B------:R-:W-:Y:S02]  /*1930*/  ISETP.GE.AND P5, PT, R116, R142, PT ;  /* 0x0000008e7400720c */ /* 0x000fe40003fa6270 */
[----:B------:R-:W-:Y:S02]  /*1940*/  LOP3.LUT R58, R138, 0x50, RZ, 0xfc, !PT ;  /* 0x000000508a3a7812 */ /* 0x000fe400078efcff */
[----:B------:R-:W-:Y:S02]  /*1950*/  FMNMX R20, R163, R20, !PT ;  /* 0x00000014a3147209 */ /* 0x000fe40007800000 */
[----:B------:R-:W-:Y:S02]  /*1960*/  FSEL R21, R21, -INF , P5 ;  /* 0xff80000015157808 */ /* 0x000fe40002800000 */
[----:B------:R-:W-:-:S02]  /*1970*/  ISETP.GE.AND P5, PT, R116, R58, PT ;  /* 0x0000003a7400720c */ /* 0x000fc40003fa6270 */
[----:B------:R-:W-:Y:S02]  /*1980*/  FMNMX R20, R161, R20, !PT ;  /* 0x00000014a1147209 */ /* 0x000fe40007800000 */
[----:B------:R-:W-:Y:S02]  /*1990*/  LOP3.LUT R28, R143, 0xffff, RZ, 0xc0, !PT ;  /* 0x0000ffff8f1c7812 */ /* 0x000fe400078ec0ff */
[----:B------:R-:W-:Y:S02]  /*19a0*/  FSEL R29, R29, -INF , P5 ;  /* 0xff8000001d1d7808 */ /* 0x000fe40002800000 */
[----:B------:R-:W-:Y:S02]  /*19b0*/  FMNMX R20, R33, R20, !PT ;  /* 0x0000001421147209 */ /* 0x000fe40007800000 */
[----:B------:R-:W-:Y:S01]  /*19c0*/  SHF.R.U32.HI R24, RZ, 0xf, R28 ;  /* 0x0000000fff187819 */ /* 0x000fe2000001161c */
[----:B------:R-:W-:Y:S01]  /*19d0*/  FMUL R104, R104, UR5 ;  /* 0x0000000568687c20 */ /* 0x000fe20008400000 */
[----:B------:R-:W-:-:S02]  /*19e0*/  FMNMX R20, R29, R20, !PT ;  /* 0x000000141d147209 */ /* 0x000fc40007800000 */
[----:B------:R-:W-:Y:S02]  /*19f0*/  LOP3.LUT P6, RZ, R24, 0x1, RZ, 0xc0, !PT ;  /* 0x0000000118ff7812 */ /* 0x000fe400078cc0ff */
[--C-:B------:R-:W-:Y:S01]  /*1a00*/  SHF.R.U32.HI R24, RZ, 0xe, R28.reuse ;  /* 0x0000000eff187819 */ /* 0x100fe2000001161c */
[----:B------:R-:W-:Y:S01]  /*1a10*/  FMUL R37, R105, UR5 ;  /* 0x0000000569257c20 */ /* 0x000fe20008400000 */
[----:B------:R-:W-:Y:S02]  /*1a20*/  FMNMX R20, R25, R20, !PT ;  /* 0x0000001419147209 */ /* 0x000fe40007800000 */
[----:B------:R-:W-:Y:S02]  /*1a30*/  FSEL R143, R104, -INF , !P6 ;  /* 0xff800000688f7808 */ /* 0x000fe40007000000 */
[----:B------:R-:W-:Y:S02]  /*1a40*/  LOP3.LUT P6, RZ, R24, 0x1, RZ, 0xc0, !PT ;  /* 0x0000000118ff7812 */ /* 0x000fe400078cc0ff */
[----:B------:R-:W-:-:S02]  /*1a50*/  SHF.R.U32.HI R24, RZ, 0xb, R28 ;  /* 0x0000000bff187819 */ /* 0x000fc4000001161c */
[----:B------:R-:W-:Y:S01]  /*1a60*/  FMNMX R20, R21, R20, !PT ;  /* 0x0000001415147209 */ /* 0x000fe20007800000 */
[----:B------:R-:W-:Y:S01]  /*1a70*/  FMUL R96, R96, UR5 ;  /* 0x0000000560607c20 */ /* 0x000fe20008400000 */
[----:B------:R-:W-:Y:S02]  /*1a80*/  FSEL R37, R37, -INF , !P6 ;  /* 0xff80000025257808 */ /* 0x000fe40007000000 */
[----:B------:R-:W-:Y:S02]  /*1a90*/  LOP3.LUT P6, RZ, R24, 0x1, RZ, 0xc0, !PT ;  /* 0x0000000118ff7812 */ /* 0x000fe400078cc0ff */
[----:B------:R-:W-:Y:S02]  /*1aa0*/  SHF.R.U32.HI R24, RZ, 0xa, R28 ;  /* 0x0000000aff187819 */ /* 0x000fe4000001161c */
[----:B------:R-:W-:Y:S01]  /*1ab0*/  FMNMX R20, R17, R20, !PT ;  /* 0x0000001411147209 */ /* 0x000fe20007800000 */
[----:B------:R-:W-:Y:S01]  /*1ac0*/  FMUL R97, R97, UR5 ;  /* 0x0000000561617c20 */ /* 0x000fe20008400000 */
[----:B------:R-:W-:-:S02]  /*1ad0*/  FSEL R101, R96, -INF , !P6 ;  /* 0xff80000060657808 */ /* 0x000fc40007000000 */
[----:B------:R-:W-:Y:S02]  /*1ae0*/  LOP3.LUT P6, RZ, R24, 0x1, RZ, 0xc0, !PT ;  /* 0x0000000118ff7812 */ /* 0x000fe400078cc0ff */
[----:B------:R-:W-:Y:S02]  /*1af0*/  FMNMX R20, R143, R20, !PT ;  /* 0x000000148f147209 */ /* 0x000fe40007800000 */
[----:B------:R-:W-:Y:S01]  /*1b00*/  SHF.R.U32.HI R24, RZ, 0x7, R28 ;  /* 0x00000007ff187819 */ /* 0x000fe2000001161c */
[----:B------:R-:W-:Y:S01]  /*1b10*/  FMUL R105, R108, UR5 ;  /* 0x000000056c697c20 */ /* 0x000fe20008400000 */
[----:B------:R-:W-:Y:S02]  /*1b20*/  FSEL R97, R97, -INF , !P6 ;  /* 0xff80000061617808 */ /* 0x000fe40007000000 */
[----:B------:R-:W-:Y:S02]  /*1b30*/  FMNMX R20, R37, R20, !PT ;  /* 0x0000001425147209 */ /* 0x000fe40007800000 */
[----:B------:R-:W-:-:S02]  /*1b40*/  LOP3.LUT P6, RZ, R24, 0x1, RZ, 0xc0, !PT ;  /* 0x0000000118ff7812 */ /* 0x000fc400078cc0ff */
[--C-:B------:R-:W-:Y:S01]  /*1b50*/  SHF.R.U32.HI R24, RZ, 0x6, R28.reuse ;  /* 0x00000006ff187819 */ /* 0x100fe2000001161c */
[----:B------:R-:W-:Y:S01]  /*1b60*/  FMUL R41, R109, UR5 ;  /* 0x000000056d297c20 */ /* 0x000fe20008400000 */
[----:B------:R-:W-:Y:S02]  /*1b70*/  FMNMX R20, R101, R20, !PT ;  /* 0x0000001465147209 */ /* 0x000fe40007800000 */
[----:B------:R-:W-:Y:S02]  /*1b80*/  FSEL R105, R105, -INF , !P6 ;  /* 0xff80000069697808 */ /* 0x000fe40007000000 */
[----:B------:R-:W-:Y:S02]  /*1b90*/  LOP3.LUT P6, RZ, R24, 0x1, RZ, 0xc0, !PT ;  /* 0x0000000118ff7812 */ /* 0x000fe400078cc0ff */
[----:B------:R-:W-:Y:S02]  /*1ba0*/  SHF.R.U32.HI R24, RZ, 0x3, R28 ;  /* 0x00000003ff187819 */ /* 0x000fe4000001161c */
[----:B------:R-:W-:Y:S01]  /*1bb0*/  FMNMX R20, R97, R20, !PT ;  /* 0x0000001461147209 */ /* 0x000fe20007800000 */
[----:B------:R-:W-:Y:S01]  /*1bc0*/  FMUL R45, R52, UR5 ;  /* 0x00000005342d7c20 */ /* 0x000fe20008400000 */
[----:B------:R-:W-:-:S02]  /*1bd0*/  FSEL R41, R41, -INF , !P6 ;  /* 0xff80000029297808 */ /* 0x000fc40007000000 */
[----:B------:R-:W-:Y:S02]  /*1be0*/  LOP3.LUT P6, RZ, R24, 0x1, RZ, 0xc0, !PT ;  /* 0x0000000118ff7812 */ /* 0x000fe400078cc0ff */
[----:B------:R-:W-:Y:S02]  /*1bf0*/  SHF.R.U32.HI R24, RZ, 0x2, R28 ;  /* 0x00000002ff187819 */ /* 0x000fe4000001161c */
[----:B------:R-:W-:Y:S01]  /*1c00*/  FMNMX R20, R105, R20, !PT ;  /* 0x0000001469147209 */ /* 0x000fe20007800000 */
[----:B------:R-:W-:Y:S01]  /*1c10*/  FMUL R49, R53, UR5 ;  /* 0x0000000535317c20 */ /* 0x000fe20008400000 */
[----:B------:R-:W-:Y:S02]  /*1c20*/  FSEL R45, R45, -INF , !P6 ;  /* 0xff8000002d2d7808 */ /* 0x000fe40007000000 */
[----:B------:R-:W-:Y:S02]  /*1c30*/  LOP3.LUT P6, RZ, R24, 0x1, RZ, 0xc0, !PT ;  /* 0x0000000118ff7812 */ /* 0x000fe400078cc0ff */
[----:B------:R-:W-:-:S02]  /*1c40*/  FMNMX R20, R41, R20, !PT ;  /* 0x0000001429147209 */ /* 0x000fc40007800000 */
[----:B------:R-:W-:Y:S02]  /*1c50*/  FSEL R49, R49, -INF , !P6 ;  /* 0xff80000031317808 */ /* 0x000fe40007000000 */
[----:B------:R-:W-:-:S04]  /*1c60*/  FMNMX R20, R45, R20, !PT ;  /* 0x000000142d147209 */ /* 0x000fc80007800000 */
[----:B------:R-:W-:-:S05]  /*1c70*/  FMNMX R32, R49, R20, !PT ;  /* 0x0000001431207209 */ /* 0x000fca0007800000 */
[----:B------:R-:W0:Y:S01]  /*1c80*/  SHFL.BFLY PT, R53, R32, 0x2, 0x1f ;  /* 0x0c401f0020357f89 */ /* 0x000e2200000e0000 */
[----:B------:R-:W-:Y:S01]  /*1c90*/  IMAD.WIDE R166, R121, 0x2, R70 ;  /* 0x0000000279a67825 */ /* 0x000fe200078e0246 */
[----:B------:R-:W-:-:S03]  /*1ca0*/  ISETP.GE.AND P6, PT, R125, R16, PT ;  /* 0x000000107d00720c */ /* 0x000fc60003fc6270 */
[----:B------:R-:W-:-:S04]  /*1cb0*/  IMAD.WIDE R108, R121, 0x2, R88 ;  /* 0x00000002796c7825 */ /* 0x000fc800078e0258 */
[----:B------:R-:W-:Y:S01]  /*1cc0*/  FMUL R16, R18, UR5 ;  /* 0x0000000512107c20 */ /* 0x000fe20008400000 */
[----:B------:R-:W-:-:S04]  /*1cd0*/  IMAD.WIDE R168, R121, 0x2, R80 ;  /* 0x0000000279a87825 */ /* 0x000fc800078e0250 */
[----:B------:R-:W-:Y:S01]  /*1ce0*/  FMUL R18, R19, UR5 ;  /* 0x0000000513127c20 */ /* 0x000fe20008400000 */
[----:B------:R-:W-:Y:S01]  /*1cf0*/  FMUL R20, R22, UR5 ;  /* 0x0000000516147c20 */ /* 0x000fe20008400000 */
[----:B------:R-:W-:-:S04]  /*1d00*/  IMAD.WIDE R170, R121, 0x2, R82 ;  /* 0x0000000279aa7825 */ /* 0x000fc800078e0252 */
[----:B------:R-:W-:Y:S01]  /*1d10*/  FMUL R22, R23, UR5 ;  /* 0x0000000517167c20 */ /* 0x000fe20008400000 */
[----:B------:R-:W2:Y:S01]  /*1d20*/  LDG.E.U16 R19, desc[UR10][R166.64] ;  /* 0x0000000aa6137981 */ /* 0x000ea2000c1e1500 */
[----:B------:R-:W-:-:S04]  /*1d30*/  IMAD.WIDE R174, R121, 0x2, R90 ;  /* 0x0000000279ae7825 */ /* 0x000fc800078e025a */
[----:B------:R-:W-:Y:S01]  /*1d40*/  FMUL R24, R26, UR5 ;  /* 0x000000051a187c20 */ /* 0x000fe20008400000 */
[----:B------:R-:W3:Y:S01]  /*1d50*/  LDG.E.U16 R23, desc[UR10][R168.64] ;  /* 0x0000000aa8177981 */ /* 0x000ee2000c1e1500 */
[----:B0-----:R-:W-:Y:S01]  /*1d60*/  FMNMX R36, R32, R53, !PT ;  /* 0x0000003520247209 */ /* 0x001fe20007800000 */
[C---:B------:R-:W-:Y:S02]  /*1d70*/  IMAD.WIDE R52, R121.reuse, 0x2, R86 ;  /* 0x0000000279347825 */ /* 0x040fe400078e0256 */
[----:B------:R-:W4:Y:S02]  /*1d80*/  LDG.E.U16 R109, desc[UR10][R108.64] ;  /* 0x0000000a6c6d7981 */ /* 0x000f24000c1e1500 */
[----:B------:R-:W-:-:S04]  /*1d90*/  IMAD.WIDE R172, R121, 0x2, R84 ;  /* 0x0000000279ac7825 */ /* 0x000fc800078e0254 */
[----:B------:R-:W-:Y:S01]  /*1da0*/  IMAD.WIDE R176, R121, 0x2, R92 ;  /* 0x0000000279b07825 */ /* 0x000fe200078e025c */
[----:B------:R0:W5:Y:S03]  /*1db0*/  LDG.E.U16 R53, desc[UR10][R52.64] ;  /* 0x0000000a34357981 */ /* 0x000166000c1e1500 */
[----:B------:R-:W-:Y:S01]  /*1dc0*/  FMUL R26, R27, UR5 ;  /* 0x000000051b1a7c20 */ /* 0x000fe20008400000 */
[----:B------:R1:W4:Y:S04]  /*1dd0*/  LDG.E.U16 R32, desc[UR10][R170.64] ;  /* 0x0000000aaa207981 */ /* 0x000328000c1e1500 */
[----:B------:R-:W4:Y:S04]  /*1de0*/  LDG.E.U16 R96, desc[UR10][R174.64] ;  /* 0x0000000aae607981 */ /* 0x000f28000c1e1500 */
[----:B------:R-:W4:Y:S04]  /*1df0*/  LDG.E.U16 R27, desc[UR10][R172.64] ;  /* 0x0000000aac1b7981 */ /* 0x000f28000c1e1500 */
[----:B------:R-:W4:Y:S04]  /*1e00*/  LDG.E.U16 R167, desc[UR10][R176.64] ;  /* 0x0000000ab0a77981 */ /* 0x000f28000c1e1500 */
[----:B------:R-:W1:Y:S01]  /*1e10*/  SHFL.BFLY PT, R179, R36, 0x1, 0x1f ;  /* 0x0c201f0024b37f89 */ /* 0x000e6200000e0000 */
[----:B------:R-:W-:Y:S01]  /*1e20*/  FSEL R16, R16, -INF , P2 ;  /* 0xff80000010107808 */ /* 0x000fe20001000000 */
[----:B------:R-:W-:Y:S01]  /*1e30*/  FMUL R30, R30, UR5 ;  /* 0x000000051e1e7c20 */ /* 0x000fe20008400000 */
[----:B------:R-:W-:Y:S01]  /*1e40*/  ISETP.GE.AND P2, PT, R125, R158, PT ;  /* 0x0000009e7d00720c */ /* 0x000fe20003f46270 */
[----:B------:R-:W-:Y:S01]  /*1e50*/  FMUL R15, R15, UR5 ;  /* 0x000000050f0f7c20 */ /* 0x000fe20008400000 */
[----:B------:R-:W-:Y:S01]  /*1e60*/  ISETP.GT.AND P5, PT, R125, R138, PT ;  /* 0x0000008a7d00720c */ /* 0x000fe20003fa4270 */
[----:B------:R-:W-:Y:S01]  /*1e70*/  FMUL R31, R31, UR5 ;  /* 0x000000051f1f7c20 */ /* 0x000fe20008400000 */
[----:B------:R-:W-:Y:S01]  /*1e80*/  FSEL R20, R20, -INF , P3 ;  /* 0xff80000014147808 */ /* 0x000fe20001800000 */
[----:B------:R-:W-:Y:S01]  /*1e90*/  FMUL R39, R39, UR5 ;  /* 0x0000000527277c20 */ /* 0x000fe20008400000 */
[----:B------:R-:W-:-:S02]  /*1ea0*/  FSEL R104, R30, -INF , P2 ;  /* 0xff8000001e687808 */ /* 0x000fc40001000000 */
[----:B------:R-:W-:Y:S02]  /*1eb0*/  FSEL R24, R24, -INF , P6 ;  /* 0xff80000018187808 */ /* 0x000fe40003000000 */
[----:B------:R-:W-:Y:S02]  /*1ec0*/  FSEL R18, R18, -INF , P1 ;  /* 0xff80000012127808 */ /* 0x000fe40000800000 */
[----:B------:R-:W-:Y:S01]  /*1ed0*/  FSEL R22, R22, -INF , P4 ;  /* 0xff80000016167808 */ /* 0x000fe20002000000 */
[----:B------:R-:W-:Y:S01]  /*1ee0*/  FMUL R38, R38, UR5 ;  /* 0x0000000526267c20 */ /* 0x000fe20008400000 */
[----:B------:R-:W-:Y:S01]  /*1ef0*/  FMUL R34, R34, UR5 ;  /* 0x0000000522227c20 */ /* 0x000fe20008400000 */
[----:B0-----:R-:W-:Y:S01]  /*1f00*/  FMUL R52, R102, UR5 ;  /* 0x0000000566347c20 */ /* 0x001fe20008400000 */
[----:B------:R-:W-:Y:S01]  /*1f10*/  FMUL R35, R35, UR5 ;  /* 0x0000000523237c20 */ /* 0x000fe20008400000 */
[----:B------:R-:W-:Y:S01]  /*1f20*/  FMUL R103, R103, UR5 ;  /* 0x0000000567677c20 */ /* 0x000fe20008400000 */
[----:B------:R-:W-:Y:S01]  /*1f30*/  FMUL R42, R42, UR5 ;  /* 0x000000052a2a7c20 */ /* 0x000fe20008400000 */
[----:B------:R-:W-:Y:S01]  /*1f40*/  FMUL R43, R43, UR5 ;  /* 0x000000052b2b7c20 */ /* 0x000fe20008400000 */
[----:B------:R-:W-:Y:S01]  /*1f50*/  FMUL R162, R46, UR5 ;  /* 0x000000052ea27c20 */ /* 0x000fe20008400000 */
[----:B-1----:R-:W-:Y:S01]  /*1f60*/  FMNMX R36, R36, R179, !PT ;  /* 0x000000b324247209 */ /* 0x002fe20007800000 */
[----:B------:R-:W-:Y:S01]  /*1f70*/  FMUL R47, R47, UR5 ;  /* 0x000000052f2f7c20 */ /* 0x000fe20008400000 */
[----:B------:R-:W-:Y:S01]  /*1f80*/  FMUL R50, R50, UR5 ;  /* 0x0000000532327c20 */ /* 0x000fe20008400000 */
[----:B------:R-:W-:Y:S01]  /*1f90*/  FMUL R106, R106, UR5 ;  /* 0x000000056a6a7c20 */ /* 0x000fe20008400000 */
[----:B------:R-:W-:Y:S01]  /*1fa0*/  FMNMX R36, R36, R131, !PT ;  /* 0x0000008324247209 */ /* 0x000fe20007800000 */
[----:B------:R-:W-:Y:S01]  /*1fb0*/  FMUL R107, R107, UR5 ;  /* 0x000000056b6b7c20 */ /* 0x000fe20008400000 */
[----:B------:R-:W-:Y:S01]  /*1fc0*/  FMUL R98, R98, UR5 ;  /* 0x0000000562627c20 */ /* 0x000fe20008400000 */
[----:B------:R-:W-:Y:S01]  /*1fd0*/  FMUL R110, R110, UR5 ;  /* 0x000000056e6e7c20 */ /* 0x000fe20008400000 */
[----:B------:R-:W-:Y:S01]  /*1fe0*/  FMUL R111, R111, UR5 ;  /* 0x000000056f6f7c20 */ /* 0x000fe20008400000 */
[--C-:B------:R-:W-:Y:S01]  /*1ff0*/  FADD R13, R13, -R36.reuse ;  /* 0x800000240d0d7221 */ /* 0x100fe20000000000 */
[----:B------:R-:W-:Y:S01]  /*2000*/  ISETP.GE.AND P3, PT, R125, R154, PT ;  /* 0x0000009a7d00720c */ /* 0x000fe20003f66270 */
[----:B------:R-:W-:Y:S01]  /*2010*/  FMUL R54, R54, UR5 ;  /* 0x0000000536367c20 */ /* 0x000fe20008400000 */
[----:B------:R-:W-:Y:S01]  /*2020*/  FMUL R55, R55, UR5 ;  /* 0x0000000537377c20 */ /* 0x000fe20008400000 */
[----:B------:R-:W-:Y:S01]  /*2030*/  FMUL R30, R13, 1.4426950216293334961 ;  /* 0x3fb8aa3b0d1e7820 */ /* 0x000fe20000400000 */
[----:B------:R-:W-:Y:S01]  /*2040*/  FADD R13, R137, -R36 ;  /* 0x80000024890d7221 */ /* 0x000fe20000000000 */
[----:B------:R-:W-:Y:S01]  /*2050*/  FSEL R15, R15, -INF , P5 ;  /* 0xff8000000f0f7808 */ /* 0x000fe20002800000 */
[----:B------:R-:W-:Y:S01]  /*2060*/  BAR.SYNC.DEFER_BLOCKING 0x0 ;  /* 0x0000000000007b1d */ /* 0x000fe20000010000 */
[----:B------:R-:W-:Y:S01]  /*2070*/  FSEL R108, R31, -INF , P3 ;  /* 0xff8000001f6c7808 */ /* 0x000fe20001800000 */
[----:B------:R-:W-:Y:S01]  /*2080*/  FMUL R31, R13, 1.4426950216293334961 ;  /* 0x3fb8aa3b0d1f7820 */ /* 0x000fe20000400000 */
[----:B------:R-:W-:-:S02]  /*2090*/  ISETP.GE.AND P6, PT, R125, R150, PT ;  /* 0x000000967d00720c */ /* 0x000fc40003fc6270 */
[----:B------:R-:W-:Y:S02]  /*20a0*/  FMNMX R13, R14, R15, !PT ;  /* 0x0000000f0e0d7209 */ /* 0x000fe40007800000 */
[----:B------:R-:W-:Y:S02]  /*20b0*/  ISETP.GE.AND P3, PT, R125, R140, PT ;  /* 0x0000008c7d00720c */ /* 0x000fe40003f66270 */
[----:B------:R-:W-:Y:S02]  /*20c0*/  FSEL R140, R39, -INF , P6 ;  /* 0xff800000278c7808 */ /* 0x000fe40003000000 */
[----:B------:R-:W-:-:S04]  /*20d0*/  FMNMX R39, R12, R13, !PT ;  /* 0x0000000d0c277209 */ /* 0x000fc80007800000 */
[----:B------:R-:W-:-:S04]  /*20e0*/  FMNMX R39, R134, R39, !PT ;  /* 0x0000002786277209 */ /* 0x000fc80007800000 */
[----:B------:R-:W-:-:S04]  /*20f0*/  FMNMX R39, R16, R39, !PT ;  /* 0x0000002710277209 */ /* 0x000fc80007800000 */
[----:B------:R-:W-:-:S04]  /*2100*/  FMNMX R39, R18, R39, !PT ;  /* 0x0000002712277209 */ /* 0x000fc80007800000 */
[----:B------:R-:W-:Y:S02]  /*2110*/  FMNMX R39, R20, R39, !PT ;  /* 0x0000002714277209 */ /* 0x000fe40007800000 */
[----:B------:R-:W-:Y:S02]  /*2120*/  ISETP.GE.AND P5, PT, R125, R156, PT ;  /* 0x0000009c7d00720c */ /* 0x000fe40003fa6270 */
[----:B------:R-:W-:Y:S02]  /*2130*/  FMNMX R39, R22, R39, !PT ;  /* 0x0000002716277209 */ /* 0x000fe40007800000 */
[----:B------:R-:W-:Y:S02]  /*2140*/  FSEL R26, R26, -INF , P5 ;  /* 0xff8000001a1a7808 */ /* 0x000fe40002800000 */
[----:B------:R-:W-:-:S04]  /*2150*/  FMNMX R39, R24, R39, !PT ;  /* 0x0000002718277209 */ /* 0x000fc80007800000 */
[----:B------:R-:W-:Y:S02]  /*2160*/  FMNMX R39, R26, R39, !PT ;  /* 0x000000271a277209 */ /* 0x000fe40007800000 */
[C---:B------:R-:W-:Y:S02]  /*2170*/  ISETP.GE.AND P4, PT, R125.reuse, R152, PT ;  /* 0x000000987d00720c */ /* 0x040fe40003f86270 */
[----:B------:R-:W-:Y:S02]  /*2180*/  FMNMX R39, R104, R39, !PT ;  /* 0x0000002768277209 */ /* 0x000fe40007800000 */
[----:B------:R-:W-:Y:S02]  /*2190*/  FSEL R138, R38, -INF , P4 ;  /* 0xff800000268a7808 */ /* 0x000fe40002000000 */
[----:B------:R-:W-:Y:S02]  /*21a0*/  FMNMX R39, R108, R39, !PT ;  /* 0x000000276c277209 */ /* 0x000fe40007800000 */
[----:B------:R-:W-:-:S02]  /*21b0*/  ISETP.GE.AND P1, PT, R125, R160, PT ;  /* 0x000000a07d00720c */ /* 0x000fc40003f26270 */
[----:B------:R-:W-:Y:S01]  /*21c0*/  FMNMX R39, R138, R39, !PT ;  /* 0x000000278a277209 */ /* 0x000fe20007800000 */
[----:B------:R-:W-:Y:S01]  /*21d0*/  FADD R136, R136, -R36 ;  /* 0x8000002488887221 */ /* 0x000fe20000000000 */
[----:B------:R-:W-:Y:S02]  /*21e0*/  FSEL R100, R34, -INF , P1 ;  /* 0xff80000022647808 */ /* 0x000fe40000800000 */
[C---:B------:R-:W-:Y:S02]  /*21f0*/  ISETP.GE.AND P1, PT, R125.reuse, R142, PT ;  /* 0x0000008e7d00720c */ /* 0x040fe40003f26270 */
[C---:B------:R-:W-:Y:S02]  /*2200*/  ISETP.GE.AND P5, PT, R125.reuse, R148, PT ;  /* 0x000000947d00720c */ /* 0x040fe40003fa6270 */
[----:B------:R-:W-:Y:S01]  /*2210*/  FMNMX R39, R140, R39, !PT ;  /* 0x000000278c277209 */ /* 0x000fe20007800000 */
[----:B------:R-:W-:Y:S01]  /*2220*/  FMUL R34, R136, 1.4426950216293334961 ;  /* 0x3fb8aa3b88227820 */ /* 0x000fe20000400000 */
[----:B------:R-:W-:-:S02]  /*2230*/  ISETP.GE.AND P2, PT, R125, R144, PT ;  /* 0x000000907d00720c */ /* 0x000fc40003f46270 */
[----:B------:R-:W-:Y:S02]  /*2240*/  FSEL R52, R52, -INF , P1 ;  /* 0xff80000034347808 */ /* 0x000fe40000800000 */
[----:B------:R-:W-:Y:S02]  /*2250*/  FSEL R136, R35, -INF , P5 ;  /* 0xff80000023887808 */ /* 0x000fe40002800000 */
[C---:B------:R-:W-:Y:S02]  /*2260*/  ISETP.GE.AND P1, PT, R125.reuse, R44, PT ;  /* 0x0000002c7d00720c */ /* 0x040fe40003f26270 */
[----:B------:R-:W-:Y:S02]  /*2270*/  FMNMX R39, R100, R39, !PT ;  /* 0x0000002764277209 */ /* 0x000fe40007800000 */
[----:B------:R-:W-:Y:S02]  /*2280*/  ISETP.GE.AND P5, PT, R125, R48, PT ;  /* 0x000000307d00720c */ /* 0x000fe40003fa6270 */
[----:B------:R-:W-:-:S02]  /*2290*/  FSEL R48, R103, -INF , P2 ;  /* 0xff80000067307808 */ /* 0x000fc40001000000 */
[----:B------:R-:W-:Y:S02]  /*22a0*/  ISETP.GE.AND P2, PT, R125, R146, PT ;  /* 0x000000927d00720c */ /* 0x000fe40003f46270 */
[----:B------:R-:W-:Y:S02]  /*22b0*/  FSEL R168, R42, -INF , P1 ;  /* 0xff8000002aa87808 */ /* 0x000fe40000800000 */
[----:B------:R-:W-:Y:S02]  /*22c0*/  FMNMX R39, R136, R39, !PT ;  /* 0x0000002788277209 */ /* 0x000fe40007800000 */
[----:B------:R-:W-:Y:S02]  /*22d0*/  FSEL R170, R43, -INF , P2 ;  /* 0xff8000002baa7808 */ /* 0x000fe40001000000 */
[----:B------:R-:W-:Y:S02]  /*22e0*/  FMNMX R39, R168, R39, !PT ;  /* 0x00000027a8277209 */ /* 0x000fe40007800000 */
[----:B------:R-:W-:-:S02]  /*22f0*/  ISETP.GE.AND P6, PT, R125, R56, PT ;  /* 0x000000387d00720c */ /* 0x000fc40003fc6270 */
[----:B------:R-:W-:Y:S02]  /*2300*/  FSEL R162, R162, -INF , P5 ;  /* 0xff800000a2a27808 */ /* 0x000fe40002800000 */
[----:B------:R-:W-:Y:S02]  /*2310*/  FMNMX R39, R170, R39, !PT ;  /* 0x00000027aa277209 */ /* 0x000fe40007800000 */
[----:B------:R-:W-:Y:S02]  /*2320*/  ISETP.GE.AND P4, PT, R125, R58, PT ;  /* 0x0000003a7d00720c */ /* 0x000fe40003f86270 */
[----:B------:R-:W-:Y:S02]  /*2330*/  FSEL R142, R47, -INF , P6 ;  /* 0xff8000002f8e7808 */ /* 0x000fe40003000000 */
[----:B------:R-:W-:Y:S01]  /*2340*/  FMNMX R39, R162, R39, !PT ;  /* 0x00000027a2277209 */ /* 0x000fe20007800000 */
[----:B------:R0:W-:Y:S01]  /*2350*/  MUFU.EX2 R137, R34 ;  /* 0x0000002200897308 */ /* 0x0001e20000000800 */
[----:B------:R-:W-:-:S02]  /*2360*/  FSEL R50, R50, -INF , P4 ;  /* 0xff80000032327808 */ /* 0x000fc40002000000 */
[----:B------:R-:W-:Y:S02]  /*2370*/  FMNMX R39, R142, R39, !PT ;  /* 0x000000278e277209 */ /* 0x000fe40007800000 */
[----:B------:R-:W-:Y:S01]  /*2380*/  SHF.R.U32.HI R13, RZ, 0xd, R28 ;  /* 0x0000000dff0d7819 */ /* 0x000fe2000001161c */
[----:B0-----:R-:W-:Y:S01]  /*2390*/  FMUL R34, R51, UR5 ;  /* 0x0000000533227c20 */ /* 0x001fe20008400000 */
[----:B------:R-:W-:-:S04]  /*23a0*/  FMNMX R39, R50, R39, !PT ;  /* 0x0000002732277209 */ /* 0x000fc80007800000 */
[----:B------:R-:W-:Y:S02]  /*23b0*/  FSEL R34, R34, -INF , P3 ;  /* 0xff80000022227808 */ /* 0x000fe40001800000 */
[----:B------:R-:W-:Y:S02]  /*23c0*/  LOP3.LUT P3, RZ, R13, 0x1, RZ, 0xc0, !PT ;  /* 0x000000010dff7812 */ /* 0x000fe4000786c0ff */
[----:B------:R-:W-:Y:S02]  /*23d0*/  SHF.R.U32.HI R13, RZ, 0xc, R28 ;  /* 0x0000000cff0d7819 */ /* 0x000fe4000001161c */
[----:B------:R-:W-:Y:S02]  /*23e0*/  FMNMX R39, R34, R39, !PT ;  /* 0x0000002722277209 */ /* 0x000fe40007800000 */
[----:B------:R-:W-:Y:S02]  /*23f0*/  LOP3.LUT P4, RZ, R13, 0x1, RZ, 0xc0, !PT ;  /* 0x000000010dff7812 */ /* 0x000fe4000788c0ff */
[----:B------:R-:W-:-:S02]  /*2400*/  FMNMX R39, R52, R39, !PT ;  /* 0x0000002734277209 */ /* 0x000fc40007800000 */
[--C-:B------:R-:W-:Y:S02]  /*2410*/  SHF.R.U32.HI R13, RZ, 0x9, R28.reuse ;  /* 0x00000009ff0d7819 */ /* 0x100fe4000001161c */
[----:B------:R-:W-:Y:S02]  /*2420*/  FSEL R146, R106, -INF , !P3 ;  /* 0xff8000006a927808 */ /* 0x000fe40005800000 */
[----:B------:R-:W-:Y:S02]  /*2430*/  FMNMX R39, R48, R39, !PT ;  /* 0x0000002730277209 */ /* 0x000fe40007800000 */
[----:B------:R-:W-:Y:S02]  /*2440*/  LOP3.LUT P6, RZ, R13, 0x1, RZ, 0xc0, !PT ;  /* 0x000000010dff7812 */ /* 0x000fe400078cc0ff */
[----:B------:R-:W-:Y:S02]  /*2450*/  SHF.R.U32.HI R13, RZ, 0x8, R28 ;  /* 0x00000008ff0d7819 */ /* 0x000fe4000001161c */
[----:B------:R-:W-:-:S02]  /*2460*/  FSEL R158, R107, -INF , !P4 ;  /* 0xff8000006b9e7808 */ /* 0x000fc40006000000 */
[----:B------:R-:W-:Y:S01]  /*2470*/  FMNMX R39, R146, R39, !PT ;  /* 0x0000002792277209 */ /* 0x000fe20007800000 */
[----:B------:R-:W-:Y:S01]  /*2480*/  FMUL R144, R99, UR5 ;  /* 0x0000000563907c20 */ /* 0x000fe20008400000 */
[----:B------:R-:W-:Y:S02]  /*2490*/  LOP3.LUT P5, RZ, R13, 0x1, RZ, 0xc0, !PT ;  /* 0x000000010dff7812 */ /* 0x000fe400078ac0ff */
[----:B------:R-:W-:Y:S02]  /*24a0*/  SHF.R.U32.HI R13, RZ, 0x5, R28 ;  /* 0x00000005ff0d7819 */ /* 0x000fe4000001161c */
[----:B------:R-:W-:Y:S02]  /*24b0*/  FSEL R150, R98, -INF , !P6 ;  /* 0xff80000062967808 */ /* 0x000fe40007000000 */
[----:B------:R-:W-:Y:S02]  /*24c0*/  FMNMX R39, R158, R39, !PT ;  /* 0x000000279e277209 */ /* 0x000fe40007800000 */
[----:B------:R-:W-:-:S02]  /*24d0*/  LOP3.LUT P2, RZ, R13, 0x1, RZ, 0xc0, !PT ;  /* 0x000000010dff7812 */ /* 0x000fc4000784c0ff */
[--C-:B------:R-:W-:Y:S02]  /*24e0*/  SHF.R.U32.HI R13, RZ, 0x4, R28.reuse ;  /* 0x00000004ff0d7819 */ /* 0x100fe4000001161c */
[----:B------:R-:W-:Y:S02]  /*24f0*/  FSEL R144, R144, -INF , !P5 ;  /* 0xff80000090907808 */ /* 0x000fe40006800000 */
[----:B------:R-:W-:Y:S02]  /*2500*/  FMNMX R39, R150, R39, !PT ;  /* 0x0000002796277209 */ /* 0x000fe40007800000 */
[----:B------:R-:W-:Y:S02]  /*2510*/  LOP3.LUT P1, RZ, R13, 0x1, RZ, 0xc0, !PT ;  /* 0x000000010dff7812 */ /* 0x000fe4000782c0ff */
[----:B------:R-:W-:Y:S02]  /*2520*/  SHF.R.U32.HI R28, RZ, 0x1, R28 ;  /* 0x00000001ff1c7819 */ /* 0x000fe4000001161c */
[----:B------:R-:W-:-:S02]  /*2530*/  FSEL R110, R110, -INF , !P2 ;  /* 0xff8000006e6e7808 */ /* 0x000fc40005000000 */
[----:B------:R-:W-:Y:S02]  /*2540*/  FMNMX R39, R144, R39, !PT ;  /* 0x0000002790277209 */ /* 0x000fe40007800000 */
[----:B------:R-:W-:Y:S02]  /*2550*/  LOP3.LUT P3, RZ, R28, 0x1, RZ, 0xc0, !PT ;  /* 0x000000011cff7812 */ /* 0x000fe4000786c0ff */
[----:B------:R-:W-:Y:S02]  /*2560*/  FSEL R98, R111, -INF , !P1 ;  /* 0xff8000006f627808 */ /* 0x000fe40004800000 */
[----:B------:R-:W-:Y:S02]  /*2570*/  FMNMX R39, R110, R39, !PT ;  /* 0x000000276e277209 */ /* 0x000fe40007800000 */
[----:B------:R-:W-:Y:S02]  /*2580*/  FSEL R106, R54, -INF , !P3 ;  /* 0xff800000366a7808 */ /* 0x000fe40005800000 */
[----:B------:R-:W-:-:S02]  /*2590*/  FMNMX R39, R98, R39, !PT ;  /* 0x0000002762277209 */ /* 0x000fc40007800000 */
[----:B------:R-:W-:Y:S02]  /*25a0*/  FSEL R54, R55, -INF , P0 ;  /* 0xff80000037367808 */ /* 0x000fe40000000000 */
[----:B------:R-:W-:-:S04]  /*25b0*/  FMNMX R39, R106, R39, !PT ;  /* 0x000000276a277209 */ /* 0x000fc80007800000 */
[----:B------:R-:W-:-:S05]  /*25c0*/  FMNMX R39, R54, R39, !PT ;  /* 0x0000002736277209 */ /* 0x000fca0007800000 */
[----:B------:R-:W0:Y:S01]  /*25d0*/  SHFL.BFLY PT, R28, R39, 0x2, 0x1f ;  /* 0x0c401f00271c7f89 */ /* 0x000e2200000e0000 */
[----:B------:R-:W-:-:S04]  /*25e0*/  FADD R13, R37, -R36 ;  /* 0x80000024250d7221 */ /* 0x000fc80000000000 */
[----:B------:R-:W-:Y:S01]  /*25f0*/  FMUL R38, R13, 1.4426950216293334961 ;  /* 0x3fb8aa3b0d267820 */ /* 0x000fe20000400000 */
[----:B0-----:R-:W-:-:S05]  /*2600*/  FMNMX R28, R39, R28, !PT ;  /* 0x0000001c271c7209 */ /* 0x001fca0007800000 */
[----:B------:R-:W0:Y:S01]  /*2610*/  SHFL.BFLY PT, R13, R28, 0x1, 0x1f ;  /* 0x0c201f001c0d7f89 */ /* 0x000e2200000e0000 */
[----:B------:R-:W-:-:S03]  /*2620*/  FADD R17, R17, -R36 ;  /* 0x8000002411117221 */ /* 0x000fc60000000000 */
[----:B--2---:R-:W-:Y:S01]  /*2630*/  STS.U16 [R118+UR6], R19 ;  /* 0x0000001376007988 */ /* 0x004fe20008000406 */
[----:B------:R-:W-:Y:S01]  /*2640*/  FMUL R17, R17, 1.4426950216293334961 ;  /* 0x3fb8aa3b11117820 */ /* 0x000fe20000400000 */
[----:B------:R-:W-:Y:S02]  /*2650*/  FADD R33, R33, -R36 ;  /* 0x8000002421217221 */ /* 0x000fe40000000000 */
[----:B-----5:R-:W-:Y:S04]  /*2660*/  STS.U16 [R118+UR6+0x800], R53 ;  /* 0x0008003576007988 */ /* 0x020fe80008000406 */
[----:B---3--:R-:W-:Y:S04]  /*2670*/  STS.U16 [R126+UR6+0x200], R23 ;  /* 0x000200177e007988 */ /* 0x008fe80008000406 */
[----:B----4-:R-:W-:Y:S04]  /*2680*/  STS.U16 [R126+UR6+0xa00], R109 ;  /* 0x000a006d7e007988 */ /* 0x010fe80008000406 */
[----:B------:R-:W-:Y:S04]  /*2690*/  STS.U16 [R127+UR6+0x400], R32 ;  /* 0x000400207f007988 */ /* 0x000fe80008000406 */
[----:B------:R1:W-:Y:S04]  /*26a0*/  STS.U16 [R127+UR6+0xc00], R96 ;  /* 0x000c00607f007988 */ /* 0x0003e80008000406 */
[----:B------:R-:W-:Y:S04]  /*26b0*/  STS.U16 [R128+UR6+0x600], R27 ;  /* 0x0006001b80007988 */ /* 0x000fe80008000406 */
[----:B------:R-:W-:Y:S01]  /*26c0*/  STS.U16 [R128+UR6+0xe00], R167 ;  /* 0x000e00a780007988 */ /* 0x000fe20008000406 */
[----:B0-----:R-:W-:-:S04]  /*26d0*/  FMNMX R13, R28, R13, !PT ;  /* 0x0000000d1c0d7209 */ /* 0x001fc80007800000 */
[----:B------:R-:W-:Y:S01]  /*26e0*/  FMNMX R43, R13, R130, !PT ;  /* 0x000000820d2b7209 */ /* 0x000fe20007800000 */
[----:B------:R0:W-:Y:S01]  /*26f0*/  MUFU.EX2 R152, R17 ;  /* 0x0000001100987308 */ /* 0x0001e20000000800 */
[----:B------:R-:W-:-:S03]  /*2700*/  FADD R25, R25, -R36 ;  /* 0x8000002419197221 */ /* 0x000fc60000000000 */
[--C-:B------:R-:W-:Y:S01]  /*2710*/  FADD R16, R16, -R43.reuse ;  /* 0x8000002b10107221 */ /* 0x100fe20000000000 */
[--C-:B------:R-:W-:Y:S01]  /*2720*/  FADD R18, R18, -R43.reuse ;  /* 0x8000002b12127221 */ /* 0x100fe20000000000 */
[----:B------:R-:W-:Y:S01]  /*2730*/  FADD R12, R12, -R43 ;  /* 0x8000002b0c0c7221 */ /* 0x000fe20000000000 */
[--C-:B0-----:R-:W-:Y:S01]  /*2740*/  FADD R17, R41, -R36.reuse ;  /* 0x8000002429117221 */ /* 0x101fe20000000000 */
[----:B------:R-:W-:Y:S01]  /*2750*/  FMUL R33, R33, 1.4426950216293334961 ;  /* 0x3fb8aa3b21217820 */ /* 0x000fe20000400000 */
[----:B------:R-:W-:Y:S01]  /*2760*/  FMUL R25, R25, 1.4426950216293334961 ;  /* 0x3fb8aa3b19197820 */ /* 0x000fe20000400000 */
[----:B------:R-:W-:Y:S01]  /*2770*/  FMUL R16, R16, 1.4426950216293334961 ;  /* 0x3fb8aa3b10107820 */ /* 0x000fe20000400000 */
[----:B------:R-:W-:Y:S01]  /*2780*/  FMUL R17, R17, 1.4426950216293334961 ;  /* 0x3fb8aa3b11117820 */ /* 0x000fe20000400000 */
[----:B------:R-:W-:Y:S01]  /*2790*/  FMUL R18, R18, 1.4426950216293334961 ;  /* 0x3fb8aa3b12127820 */ /* 0x000fe20000400000 */
[--C-:B------:R-:W-:Y:S01]  /*27a0*/  FADD R59, R59, -R36.reuse ;  /* 0x800000243b3b7221 */ /* 0x100fe20000000000 */
[----:B------:R-:W-:Y:S01]  /*27b0*/  FADD R29, R29, -R36 ;  /* 0x800000241d1d7221 */ /* 0x000fe20000000000 */
[----:B------:R-:W-:Y:S01]  /*27c0*/  FMUL R12, R12, 1.4426950216293334961 ;  /* 0x3fb8aa3b0c0c7820 */ /* 0x000fe20000400000 */
[----:B------:R-:W-:Y:S01]  /*27d0*/  FADD R13, -R36, R131 ;  /* 0x00000083240d7221 */ /* 0x000fe20000000100 */
[--C-:B------:R-:W-:Y:S01]  /*27e0*/  FADD R14, R14, -R43.reuse ;  /* 0x8000002b0e0e7221 */ /* 0x100fe20000000000 */
[----:B------:R-:W-:Y:S01]  /*27f0*/  FADD R15, R15, -R43 ;  /* 0x8000002b0f0f7221 */ /* 0x000fe20000000000 */
[----:B------:R-:W-:Y:S01]  /*2800*/  MUFU.EX2 R160, R33 ;  /* 0x0000002100a07308 */ /* 0x000fe20000000800 */
[----:B------:R-:W-:Y:S01]  /*2810*/  FMUL R59, R59, 1.4426950216293334961 ;  /* 0x3fb8aa3b3b3b7820 */ /* 0x000fe20000400000 */
[----:B------:R-:W-:Y:S01]  /*2820*/  FMUL R29, R29, 1.4426950216293334961 ;  /* 0x3fb8aa3b1d1d7820 */ /* 0x000fe20000400000 */
[----:B------:R-:W-:Y:S01]  /*2830*/  FMUL R13, R13, 1.4426950216293334961 ;  /* 0x3fb8aa3b0d0d7820 */ /* 0x000fe20000400000 */
[----:B------:R-:W-:Y:S01]  /*2840*/  FMUL R14, R14, 1.4426950216293334961 ;  /* 0x3fb8aa3b0e0e7820 */ /* 0x000fe20000400000 */
[----:B------:R-:W-:-:S03]  /*2850*/  FMUL R15, R15, 1.4426950216293334961 ;  /* 0x3fb8aa3b0f0f7820 */ /* 0x000fc60000400000 */
[----:B------:R-:W-:Y:S01]  /*2860*/  MUFU.EX2 R156, R25 ;  /* 0x00000019009c7308 */ /* 0x000fe20000000800 */
[----:B------:R-:W-:-:S07]  /*2870*/  FADD R135, R135, -R36 ;  /* 0x8000002487877221 */ /* 0x000fce0000000000 */
[----:B------:R-:W-:Y:S01]  /*2880*/  MUFU.EX2 R42, R17 ;  /* 0x00000011002a7308 */ /* 0x000fe20000000800 */
[----:B------:R-:W-:-:S07]  /*2890*/  FADD R134, R134, -R43 ;  /* 0x8000002b86867221 */ /* 0x000fce0000000000 */
[----:B------:R-:W-:Y:S08]  /*28a0*/  MUFU.EX2 R33, R16 ;  /* 0x0000001000217308 */ /* 0x000ff00000000800 */
[----:B------:R-:W-:Y:S01]  /*28b0*/  MUFU.EX2 R174, R18 ;  /* 0x0000001200ae7308 */ /* 0x000fe20000000800 */
[----:B------:R-:W-:Y:S07]  /*28c0*/  BAR.SYNC.DEFER_BLOCKING 0x0 ;  /* 0x0000000000007b1d */ /* 0x000fee0000010000 */
[----:B------:R0:W-:Y:S01]  /*28d0*/  MUFU.EX2 R25, R12 ;  /* 0x0000000c00197308 */ /* 0x0001e20000000800 */
[----:B------:R-:W-:Y:S01]  /*28e0*/  FMUL R56, R135, 1.4426950216293334961 ;  /* 0x3fb8aa3b87387820 */ /* 0x000fe20000400000 */
[----:B0-----:R-:W-:-:S06]  /*28f0*/  FADD R12, -R43, R130 ;  /* 0x000000822b0c7221 */ /* 0x001fcc0000000100 */
[----:B------:R-:W-:Y:S01]  /*2900*/  MUFU.EX2 R99, R59 ;  /* 0x0000003b00637308 */ /* 0x000fe20000000800 */
[----:B------:R-:W0:Y:S07]  /*2910*/  LDSM.16.M88.4 R16, [R122+UR6] ;  /* 0x000000067a10783b */ /* 0x000e2e0008000200 */
[----:B------:R-:W-:Y:S01]  /*2920*/  MUFU.EX2 R59, R29 ;  /* 0x0000001d003b7308 */ /* 0x000fe20000000800 */
[----:B-1----:R-:W-:Y:S01]  /*2930*/  FMUL R96, R12, 1.4426950216293334961 ;  /* 0x3fb8aa3b0c607820 */ /* 0x002fe20000400000 */
[----:B------:R-:W-:-:S06]  /*2940*/  FMUL R134, R134, 1.4426950216293334961 ;  /* 0x3fb8aa3b86867820 */ /* 0x000fcc0000400000 */
[----:B------:R-:W-:Y:S08]  /*2950*/  MUFU.EX2 R47, R13 ;  /* 0x0000000d002f7308 */ /* 0x000ff00000000800 */
[----:B------:R-:W-:Y:S08]  /*2960*/  MUFU.EX2 R29, R14 ;  /* 0x0000000e001d7308 */ /* 0x000ff00000000800 */
[----:B------:R1:W-:Y:S01]  /*2970*/  MUFU.EX2 R172, R15 ;  /* 0x0000000f00ac7308 */ /* 0x0003e20000000800 */
[--C-:B------:R-:W-:Y:S01]  /*2980*/  FADD R57, R57, -R36.reuse ;  /* 0x8000002439397221 */ /* 0x100fe20000000000 */
[----:B-1----:R-:W1:Y:S06]  /*2990*/  LDSM.16.M88.4 R12, [R122+UR6+0x800] ;  /* 0x000800067a0c783b */ /* 0x002e6c0008000200 */
[----:B------:R-:W2:Y:S01]  /*29a0*/  MUFU.EX2 R30, R30 ;  /* 0x0000001e001e7308 */ /* 0x000ea20000000800 */
[--C-:B------:R-:W-:Y:S01]  /*29b0*/  FADD R105, R105, -R36.reuse ;  /* 0x8000002469697221 */ /* 0x100fe20000000000 */
[----:B------:R-:W-:Y:S01]  /*29c0*/  FMUL R35, R57, 1.4426950216293334961 ;  /* 0x3fb8aa3b39237820 */ /* 0x000fe20000400000 */
[----:B------:R-:W-:Y:S01]  /*29d0*/  FADD R139, R139, -R36 ;  /* 0x800000248b8b7221 */ /* 0x000fe20000000000 */
[----:B------:R-:W-:-:S04]  /*29e0*/  FADD R24, R24, -R43 ;  /* 0x8000002b18187221 */ /* 0x000fc80000000000 */
[----:B------:R-:W-:Y:S01]  /*29f0*/  MUFU.EX2 R31, R31 ;  /* 0x0000001f001f7308 */ /* 0x000fe20000000800 */
[----:B------:R-:W-:Y:S01]  /*2a00*/  FMUL R105, R105, 1.4426950216293334961 ;  /* 0x3fb8aa3b69697820 */ /* 0x000fe20000400000 */
[----:B------:R-:W-:-:S06]  /*2a10*/  FADD R26, R26, -R43 ;  /* 0x8000002b1a1a7221 */ /* 0x000fcc0000000000 */
[----:B------:R-:W-:Y:S01]  /*2a20*/  MUFU.EX2 R56, R56 ;  /* 0x0000003800387308 */ /* 0x000fe20000000800 */
[----:B------:R-:W-:-:S07]  /*2a30*/  FADD R21, R21, -R36 ;  /* 0x8000002415157221 */ /* 0x000fce0000000000 */
[----:B------:R-:W-:Y:S01]  /*2a40*/  MUFU.EX2 R134, R134 ;  /* 0x0000008600867308 */ /* 0x000fe20000000800 */
[----:B------:R-:W-:-:S07]  /*2a50*/  FMUL R102, R139, 1.4426950216293334961 ;  /* 0x3fb8aa3b8b667820 */ /* 0x000fce0000400000 */
[----:B------:R-:W3:Y:S01]  /*2a60*/  MUFU.EX2 R96, R96 ;  /* 0x0000006000607308 */ /* 0x000ee20000000800 */
[--C-:B------:R-:W-:Y:S01]  /*2a70*/  FADD R159, R159, -R36.reuse ;  /* 0x800000249f9f7221 */ /* 0x100fe20000000000 */
[----:B------:R-:W-:Y:S01]  /*2a80*/  FMUL R24, R24, 1.4426950216293334961 ;  /* 0x3fb8aa3b18187820 */ /* 0x000fe20000400000 */
[--C-:B------:R-:W-:Y:S01]  /*2a90*/  FADD R20, R20, -R43.reuse ;  /* 0x8000002b14147221 */ /* 0x100fe20000000000 */
[----:B------:R-:W-:Y:S01]  /*2aa0*/  FADD R22, R22, -R43 ;  /* 0x8000002b16167221 */ /* 0x000fe20000000000 */
[----:B------:R-:W-:Y:S01]  /*2ab0*/  FMUL R26, R26, 1.4426950216293334961 ;  /* 0x3fb8aa3b1a1a7820 */ /* 0x000fe20000400000 */
[----:B------:R-:W-:Y:S01]  /*2ac0*/  FMUL R21, R21, 1.4426950216293334961 ;  /* 0x3fb8aa3b15157820 */ /* 0x000fe20000400000 */
[--C-:B------:R-:W-:Y:S01]  /*2ad0*/  FADD R101, R101, -R36.reuse ;  /* 0x8000002465657221 */ /* 0x100fe20000000000 */
[----:B------:R-:W4:Y:S01]  /*2ae0*/  MUFU.EX2 R35, R35 ;  /* 0x0000002300237308 */ /* 0x000f220000000800 */
[----:B------:R-:W-:Y:S01]  /*2af0*/  FMUL R51, R159, 1.4426950216293334961 ;  /* 0x3fb8aa3b9f337820 */ /* 0x000fe20000400000 */
[----:B------:R-:W-:Y:S01]  /*2b00*/  FADD R149, R149, -R36 ;  /* 0x8000002495957221 */ /* 0x000fe20000000000 */
[----:B------:R-:W-:Y:S01]  /*2b10*/  FMUL R20, R20, 1.4426950216293334961 ;  /* 0x3fb8aa3b14147820 */ /* 0x000fe20000400000 */
[----:B------:R-:W-:-:S04]  /*2b20*/  FMUL R22, R22, 1.4426950216293334961 ;  /* 0x3fb8aa3b16167820 */ /* 0x000fc80000400000 */
[----:B------:R-:W-:Y:S01]  /*2b30*/  MUFU.EX2 R41, R105 ;  /* 0x0000006900297308 */ /* 0x000fe20000000800 */
[----:B------:R-:W-:Y:S01]  /*2b40*/  FMUL R39, R101, 1.4426950216293334961 ;  /* 0x3fb8aa3b65277820 */ /* 0x000fe20000400000 */
[----:B--2---:R-:W-:Y:S01]  /*2b50*/  F2FP.F16.F32.PACK_AB R28, R137, R30 ;  /* 0x0000001e891c723e */ /* 0x004fe200000000ff */
[----:B------:R-:W-:-:S05]  /*2b60*/  FMUL R58, R149, 1.4426950216293334961 ;  /* 0x3fb8aa3b953a7820 */ /* 0x000fca0000400000 */
[----:B------:R2:W-:Y:S01]  /*2b70*/  MUFU.EX2 R105, R24 ;  /* 0x0000001800697308 */ /* 0x0005e20000000800 */
[----:B------:R-:W-:Y:S01]  /*2b80*/  FADD R157, R157, -R36 ;  /* 0x800000249d9d7221 */ /* 0x000fe20000000000 */
[----:B---3--:R-:W-:-:S06]  /*2b90*/  FMUL R23, R96, R7 ;  /* 0x0000000760177220 */ /* 0x008fcc0000400000 */
[----:B------:R-:W3:Y:S01]  /*2ba0*/  MUFU.EX2 R102, R102 ;  /* 0x0000006600667308 */ /* 0x000ee20000000800 */
[----:B--2---:R-:W-:Y:S01]  /*2bb0*/  FADD R24, R30, R137 ;  /* 0x000000891e187221 */ /* 0x004fe20000000000 */
[----:B------:R-:W-:-:S06]  /*2bc0*/  F2FP.F16.F32.PACK_AB R30, R56, R31 ;  /* 0x0000001f381e723e */ /* 0x000fcc00000000ff */
[----:B------:R2:W-:Y:S01]  /*2bd0*/  MUFU.EX2 R178, R26 ;  /* 0x0000001a00b27308 */ /* 0x0005e20000000800 */
[----:B------:R-:W-:Y:S01]  /*2be0*/  FMUL R46, R157, 1.4426950216293334961 ;  /* 0x3fb8aa3b9d2e7820 */ /* 0x000fe20000400000 */
[----:B------:R-:W-:-:S06]  /*2bf0*/  FADD R155, R155, -R36 ;  /* 0x800000249b9b7221 */ /* 0x000fcc0000000000 */
[----:B------:R5:W-:Y:S01]  /*2c00*/  MUFU.EX2 R55, R21 ;  /* 0x0000001500377308 */ /* 0x000be20000000800 */
[----:B--2---:R-:W-:Y:S01]  /*2c10*/  FADD R26, R29, R172 ;  /* 0x000000ac1d1a7221 */ /* 0x004fe20000000000 */
[----:B------:R-:W-:-:S06]  /*2c20*/  F2FP.F16.F32.PACK_AB R29, R172, R29 ;  /* 0x0000001dac1d723e */ /* 0x000fcc00000000ff */
[----:B------:R2:W-:Y:S01]  /*2c30*/  MUFU.EX2 R101, R20 ;  /* 0x0000001400657308 */ /* 0x0005e20000000800 */
[----:B-----5:R-:W-:Y:S01]  /*2c40*/  FMUL R21, R47, R5 ;  /* 0x000000052f157220 */ /* 0x020fe20000400000 */
[----:B------:R-:W-:Y:S01]  /*2c50*/  FADD R5, R31, R24 ;  /* 0x000000181f057221 */ /* 0x000fe20000000000 */
[----:B------:R-:W-:Y:S01]  /*2c60*/  F2FP.F16.F32.PACK_AB R31, R134, R25 ;  /* 0x00000019861f723e */ /* 0x000fe200000000ff */
[----:B------:R-:W-:-:S04]  /*2c70*/  FADD R25, R25, R26 ;  /* 0x0000001a19197221 */ /* 0x000fc80000000000 */
[----:B------:R5:W-:Y:S01]  /*2c80*/  MUFU.EX2 R176, R22 ;  /* 0x0000001600b07308 */ /* 0x000be20000000800 */
[----:B--2---:R-:W-:Y:S01]  /*2c90*/  FMUL R20, R47, R4 ;  /* 0x000000042f147220 */ /* 0x004fe20000400000 */
[----:B------:R-:W-:Y:S01]  /*2ca0*/  FADD R56, R56, R5 ;  /* 0x0000000538387221 */ /* 0x000fe20000000000 */
[----:B------:R-:W-:-:S05]  /*2cb0*/  FADD R134, R134, R25 ;  /* 0x0000001986867221 */ /* 0x000fca0000000000 */
[----:B------:R-:W2:Y:S01]  /*2cc0*/  MUFU.EX2 R51, R51 ;  /* 0x0000003300337308 */ /* 0x000ea20000000800 */
[C---:B-----5:R-:W-:Y:S01]  /*2cd0*/  FMUL R22, R96.reuse, R6 ;  /* 0x0000000660167220 */ /* 0x060fe20000400000 */
[----:B------:R-:W-:Y:S01]  /*2ce0*/  FMUL R103, R155, 1.4426950216293334961 ;  /* 0x3fb8aa3b9b677820 */ /* 0x000fe20000400000 */
[C---:B------:R-:W-:Y:S01]  /*2cf0*/  FMUL R8, R47.reuse, R8 ;  /* 0x000000082f087220 */ /* 0x040fe20000400000 */
[----:B------:R-:W-:Y:S01]  /*2d00*/  FMUL R9, R47, R9 ;  /* 0x000000092f097220 */ /* 0x000fe20000400000 */
[C---:B------:R-:W-:Y:S01]  /*2d10*/  FMUL R10, R96.reuse, R10 ;  /* 0x0000000a600a7220 */ /* 0x040fe20000400000 */
[----:B------:R-:W-:Y:S02]  /*2d20*/  FMUL R11, R96, R11 ;  /* 0x0000000b600b7220 */ /* 0x000fe40000400000 */
[----:B------:R-:W5:Y:S01]  /*2d30*/  MUFU.EX2 R58, R58 ;  /* 0x0000003a003a7308 */ /* 0x000f620000000800 */
[----:B0-----:R-:W-:Y:S01]  /*2d40*/  HMMA.16816.F32 R20, R28, R16, R20 ;  /* 0x000000101c14723c */ /* 0x001fe20000001814 */
[----:B----4-:R-:W-:Y:S01]  /*2d50*/  FADD R5, R35, R56 ;  /* 0x0000003823057221 */ /* 0x010fe20000000000 */
[----:B------:R-:W-:-:S05]  /*2d60*/  FADD R7, R33, R134 ;  /* 0x0000008621077221 */ /* 0x000fca0000000000 */
[----:B------:R-:W0:Y:S01]  /*2d70*/  MUFU.EX2 R46, R46 ;  /* 0x0000002e002e7308 */ /* 0x000e220000000800 */
[----:B---3--:R-:W-:Y:S01]  /*2d80*/  FADD R4, R102, R5 ;  /* 0x0000000566047221 */ /* 0x008fe20000000000 */
[----:B------:R-:W-:Y:S01]  /*2d90*/  FADD R6, R174, R7 ;  /* 0x00000007ae067221 */ /* 0x000fe20000000000 */
[--C-:B------:R-:W-:Y:S01]  /*2da0*/  FADD R141, R141, -R36.reuse ;  /* 0x800000248d8d7221 */ /* 0x100fe20000000000 */
[--C-:B------:R-:W-:Y:S01]  /*2db0*/  FADD R45, R45, -R36.reuse ;  /* 0x800000242d2d7221 */ /* 0x100fe20000000000 */
[----:B-1----:R-:W-:Y:S01]  /*2dc0*/  HMMA.16816.F32 R28, R28, R12, R8 ;  /* 0x0000000c1c1c723c */ /* 0x002fe20000001808 */
[----:B------:R-:W-:Y:S01]  /*2dd0*/  FADD R49, R49, -R36 ;  /* 0x8000002431317221 */ /* 0x000fe20000000000 */
[----:B------:R-:W1:Y:S01]  /*2de0*/  LDSM.16.M88.4 R8, [R120+UR6] ;  /* 0x000000067808783b */ /* 0x000e620008000200 */
[----:B------:R-:W3:Y:S01]  /*2df0*/  MUFU.EX2 R103, R103 ;  /* 0x0000006700677308 */ /* 0x000ee20000000800 */
[--C-:B------:R-:W-:Y:S01]  /*2e00*/  FADD R104, R104, -R43.reuse ;  /* 0x8000002b68687221 */ /* 0x100fe20000000000 */
[----:B--2---:R-:W-:Y:S01]  /*2e10*/  FADD R5, R51, R4 ;  /* 0x0000000433057221 */ /* 0x004fe20000000000 */
[----:B------:R-:W-:Y:S01]  /*2e20*/  FADD R7, R101, R6 ;  /* 0x0000000665077221 */ /* 0x000fe20000000000 */
[----:B------:R-:W-:Y:S01]  /*2e30*/  FMUL R57, R141, 1.4426950216293334961 ;  /* 0x3fb8aa3b8d397820 */ /* 0x000fe20000400000 */
[--C-:B------:R-:W-:Y:S01]  /*2e40*/  FADD R151, R151, -R36.reuse ;  /* 0x8000002497977221 */ /* 0x100fe20000000000 */
[----:B------:R-:W-:Y:S01]  /*2e50*/  FMUL R44, R45, 1.4426950216293334961 ;  /* 0x3fb8aa3b2d2c7820 */ /* 0x000fe20000400000 */
[----:B------:R-:W-:Y:S01]  /*2e60*/  FMUL R45, R49, 1.4426950216293334961 ;  /* 0x3fb8aa3b312d7820 */ /* 0x000fe20000400000 */
[----:B------:R-:W-:Y:S01]  /*2e70*/  FMUL R49, R104, 1.4426950216293334961 ;  /* 0x3fb8aa3b68317820 */ /* 0x000fe20000400000 */
[----:B------:R-:W-:Y:S01]  /*2e80*/  FADD R108, R108, -R43 ;  /* 0x8000002b6c6c7221 */ /* 0x000fe20000000000 */
[----:B------:R-:W-:Y:S01]  /*2e90*/  FMUL R148, R151, 1.4426950216293334961 ;  /* 0x3fb8aa3b97947820 */ /* 0x000fe20000400000 */
[----:B------:R-:W-:Y:S01]  /*2ea0*/  FADD R145, R145, -R36 ;  /* 0x8000002491917221 */ /* 0x000fe20000000000 */
[----:B-----5:R-:W-:Y:S01]  /*2eb0*/  FADD R13, R58, R5 ;  /* 0x000000053a0d7221 */ /* 0x020fe20000000000 */
[----:B------:R-:W-:Y:S01]  /*2ec0*/  FADD R16, R176, R7 ;  /* 0x00000007b0107221 */ /* 0x000fe20000000000 */
[----:B------:R-:W2:Y:S01]  /*2ed0*/  MUFU.EX2 R57, R57 ;  /* 0x0000003900397308 */ /* 0x000ea20000000800 */
[----:B------:R-:W4:Y:S01]  /*2ee0*/  LDSM.16.M88.4 R4, [R120+UR6+0x800] ;  /* 0x000800067804783b */ /* 0x000f220008000200 */
[----:B------:R-:W-:Y:S01]  /*2ef0*/  FMUL R108, R108, 1.4426950216293334961 ;  /* 0x3fb8aa3b6c6c7820 */ /* 0x000fe20000400000 */
[----:B------:R-:W-:-:S02]  /*2f00*/  F2FP.F16.F32.PACK_AB R24, R102, R35 ;  /* 0x000000236618723e */ /* 0x000fc400000000ff */
[----:B------:R-:W-:Y:S02]  /*2f10*/  F2FP.F16.F32.PACK_AB R25, R174, R33 ;  /* 0x00000021ae19723e */ /* 0x000fe400000000ff */
[----:B------:R-:W-:Y:S02]  /*2f20*/  F2FP.F16.F32.PACK_AB R26, R58, R51 ;  /* 0x000000333a1a723e */ /* 0x000fe400000000ff */
[----:B------:R-:W-:Y:S01]  /*2f30*/  F2FP.F16.F32.PACK_AB R27, R176, R101 ;  /* 0x00000065b01b723e */ /* 0x000fe200000000ff */
[----:B------:R-:W-:Y:S01]  /*2f40*/  FMUL R135, R145, 1.4426950216293334961 ;  /* 0x3fb8aa3b91877820 */ /* 0x000fe20000400000 */
[----:B------:R-:W5:Y:S01]  /*2f50*/  MUFU.EX2 R49, R49 ;  /* 0x0000003100317308 */ /* 0x000f620000000800 */
[----:B------:R-:W-:Y:S01]  /*2f60*/  FADD R138, R138, -R43 ;  /* 0x8000002b8a8a7221 */ /* 0x000fe20000000000 */
[----:B0-----:R-:W-:Y:S01]  /*2f70*/  FADD R32, R46, R13 ;  /* 0x0000000d2e207221 */ /* 0x001fe20000000000 */
[----:B------:R-:W-:Y:S01]  /*2f80*/  FADD R153, R153, -R36 ;  /* 0x8000002499997221 */ /* 0x000fe20000000000 */
[----:B------:R-:W-:Y:S01]  /*2f90*/  FADD R12, R34, -R43 ;  /* 0x8000002b220c7221 */ /* 0x000fe20000000000 */
[----:B------:R-:W-:Y:S01]  /*2fa0*/  FMUL R138, R138, 1.4426950216293334961 ;  /* 0x3fb8aa3b8a8a7820 */ /* 0x000fe20000400000 */
[----:B---3--:R-:W-:-:S02]  /*2fb0*/  FADD R56, R103, R32 ;  /* 0x0000002067387221 */ /* 0x008fc40000000000 */
[----:B------:R-:W0:Y:S01]  /*2fc0*/  MUFU.EX2 R148, R148 ;  /* 0x0000009400947308 */ /* 0x000e220000000800 */
[----:B------:R-:W-:Y:S01]  /*2fd0*/  HMMA.16816.F32 R32, R24, R18, R20 ;  /* 0x000000121820723c */ /* 0x000fe20000001814 */
[----:B------:R-:W-:Y:S01]  /*2fe0*/  FMUL R153, R153, 1.4426950216293334961 ;  /* 0x3fb8aa3b99997820 */ /* 0x000fe20000400000 */
[----:B------:R-:W-:Y:S01]  /*2ff0*/  FADD R140, R140, -R43 ;  /* 0x8000002b8c8c7221 */ /* 0x000fe20000000000 */
[----:B------:R-:W-:-:S04]  /*3000*/  FADD R97, R97, -R36 ;  /* 0x8000002461617221 */ /* 0x000fc80000000000 */
[----:B------:R-:W3:Y:S01]  /*3010*/  MUFU.EX2 R108, R108 ;  /* 0x0000006c006c7308 */ /* 0x000ee20000000800 */
[----:B------:R-:W-:Y:S01]  /*3020*/  FADD R100, R100, -R43 ;  /* 0x8000002b64647221 */ /* 0x000fe20000000000 */
[----:B------:R-:W-:Y:S01]  /*3030*/  FADD R13, R105, R16 ;  /* 0x00000010690d7221 */ /* 0x000fe20000000000 */
[----:B------:R-:W-:-:S05]  /*3040*/  FMUL R140, R140, 1.4426950216293334961 ;  /* 0x3fb8aa3b8c8c7820 */ /* 0x000fca0000400000 */
[----:B------:R-:W1:Y:S01]  /*3050*/  MUFU.EX2 R135, R135 ;  /* 0x0000008700877308 */ /* 0x000e620000000800 */
[----:B------:R-:W-:Y:S01]  /*3060*/  FADD R147, R147, -R36 ;  /* 0x8000002493937221 */ /* 0x000fe20000000000 */
[----:B------:R-:W-:Y:S01]  /*3070*/  FMUL R40, R97, 1.4426950216293334961 ;  /* 0x3fb8aa3b61287820 */ /* 0x000fe20000400000 */
[----:B------:R-:W-:Y:S01]  /*3080*/  FMUL R97, R100, 1.4426950216293334961 ;  /* 0x3fb8aa3b64617820 */ /* 0x000fe20000400000 */
[----:B------:R-:W-:Y:S01]  /*3090*/  FADD R18, R178, R13 ;  /* 0x0000000db2127221 */ /* 0x000fe20000000000 */
[----:B------:R-:W-:Y:S03]  /*30a0*/  HMMA.16816.F32 R28, R24, R14, R28 ;  /* 0x0000000e181c723c */ /* 0x000fe6000000181c */
[----:B------:R-:W-:Y:S01]  /*30b0*/  MUFU.EX2 R154, R153 ;  /* 0x00000099009a7308 */ /* 0x000fe20000000800 */
[----:B------:R-:W-:Y:S01]  /*30c0*/  FMUL R147, R147, 1.4426950216293334961 ;  /* 0x3fb8aa3b93937820 */ /* 0x000fe20000400000 */
[----:B--2---:R-:W-:-:S06]  /*30d0*/  FADD R13, R57, R56 ;  /* 0x00000038390d7221 */ /* 0x004fcc0000000000 */
[----:B------:R-:W2:Y:S01]  /*30e0*/  MUFU.EX2 R138, R138 ;  /* 0x0000008a008a7308 */ /* 0x000ea20000000800 */
[----:B------:R-:W-:Y:S01]  /*30f0*/  FADD R136, R136, -R43 ;  /* 0x8000002b88887221 */ /* 0x000fe20000000000 */
[----:B-----5:R-:W-:Y:S01]  /*3100*/  FADD R19, R49, R18 ;  /* 0x0000001231137221 */ /* 0x020fe20000000000 */
[----:B------:R-:W-:-:S05]  /*3110*/  FADD R165, R165, -R36 ;  /* 0x80000024a5a57221 */ /* 0x000fca0000000000 */
[----:B------:R-:W5:Y:S01]  /*3120*/  MUFU.EX2 R109, R140 ;  /* 0x0000008c006d7308 */ /* 0x000f620000000800 */
[----:B0-----:R-:W-:Y:S01]  /*3130*/  FADD R20, R148, R13 ;  /* 0x0000000d94147221 */ /* 0x001fe20000000000 */
[----:B------:R-:W-:Y:S01]  /*3140*/  FADD R168, R168, -R43 ;  /* 0x8000002ba8a87221 */ /* 0x000fe20000000000 */
[----:B------:R-:W-:Y:S01]  /*3150*/  FMUL R136, R136, 1.4426950216293334961 ;  /* 0x3fb8aa3b88887820 */ /* 0x000fe20000400000 */
[----:B---3--:R-:W-:Y:S01]  /*3160*/  FADD R13, R108, R19 ;  /* 0x000000136c0d7221 */ /* 0x008fe20000000000 */
[----:B------:R-:W-:-:S03]  /*3170*/  F2FP.F16.F32.PACK_AB R16, R103, R46 ;  /* 0x0000002e6710723e */ /* 0x000fc600000000ff */
[----:B------:R-:W-:Y:S01]  /*3180*/  MUFU.EX2 R164, R147 ;  /* 0x0000009300a47308 */ /* 0x000fe20000000800 */
[----:B------:R-:W-:Y:S01]  /*3190*/  FMUL R12, R12, 1.4426950216293334961 ;  /* 0x3fb8aa3b0c0c7820 */ /* 0x000fe20000400000 */
[----:B------:R-:W-:Y:S01]  /*31a0*/  F2FP.F16.F32.PACK_AB R17, R178, R105 ;  /* 0x00000069b211723e */ /* 0x000fe200000000ff */
[----:B------:R-:W-:Y:S01]  /*31b0*/  FMUL R107, R165, 1.4426950216293334961 ;  /* 0x3fb8aa3ba56b7820 */ /* 0x000fe20000400000 */
[----:B------:R-:W-:-:S04]  /*31c0*/  F2FP.F16.F32.PACK_AB R18, R148, R57 ;  /* 0x000000399412723e */ /* 0x000fc800000000ff */
[----:B------:R-:W0:Y:S01]  /*31d0*/  MUFU.EX2 R97, R97 ;  /* 0x0000006100617308 */ /* 0x000e220000000800 */
[----:B------:R-:W-:Y:S01]  /*31e0*/  F2FP.F16.F32.PACK_AB R19, R108, R49 ;  /* 0x000000316c13723e */ /* 0x000fe200000000ff */
[----:B-1----:R-:W-:Y:S01]  /*31f0*/  FADD R15, R135, R20 ;  /* 0x00000014870f7221 */ /* 0x002fe20000000000 */
[----:B------:R-:W-:Y:S01]  /*3200*/  FADD R170, R170, -R43 ;  /* 0x8000002baaaa7221 */ /* 0x000fe20000000000 */
[----:B------:R-:W-:Y:S01]  /*3210*/  FMUL R53, R168, 1.4426950216293334961 ;  /* 0x3fb8aa3ba8357820 */ /* 0x000fe20000400000 */
[--C-:B------:R-:W-:Y:S01]  /*3220*/  FADD R163, R163, -R36.reuse ;  /* 0x80000024a3a37221 */ /* 0x100fe20000000000 */
[----:B------:R-:W-:Y:S01]  /*3230*/  FADD R161, R161, -R36 ;  /* 0x80000024a1a17221 */ /* 0x000fe20000000000 */
[----:B--2---:R-:W-:Y:S01]  /*3240*/  FADD R14, R138, R13 ;  /* 0x0000000d8a0e7221 */ /* 0x004fe20000000000 */
[----:B------:R-:W1:Y:S01]  /*3250*/  MUFU.EX2 R136, R136 ;  /* 0x0000008800887308 */ /* 0x000e620000000800 */
[----:B------:R-:W-:Y:S01]  /*3260*/  FADD R162, R162, -R43 ;  /* 0x8000002ba2a27221 */ /* 0x000fe20000000000 */
[----:B------:R-:W-:Y:S01]  /*3270*/  FMUL R170, R170, 1.4426950216293334961 ;  /* 0x3fb8aa3baaaa7820 */ /* 0x000fe20000400000 */
[----:B------:R-:W-:Y:S01]  /*3280*/  FMUL R163, R163, 1.4426950216293334961 ;  /* 0x3fb8aa3ba3a37820 */ /* 0x000fe20000400000 */
[----:B------:R-:W-:Y:S04]  /*3290*/  HMMA.16816.F32 R24, R16, R8, R32 ;  /* 0x000000081018723c */ /* 0x000fe80000001820 */
[----:B------:R2:W-:Y:S01]  /*32a0*/  MUFU.EX2 R51, R12 ;  /* 0x0000000c00337308 */ /* 0x0005e20000000800 */
[----:B------:R-:W-:Y:S01]  /*32b0*/  FMUL R111, R161, 1.4426950216293334961 ;  /* 0x3fb8aa3ba16f7820 */ /* 0x000fe20000400000 */
[----:B-----5:R-:W-:Y:S01]  /*32c0*/  FADD R14, R109, R14 ;  /* 0x0000000e6d0e7221 */ /* 0x020fe20000000000 */
[----:B------:R-:W-:Y:S01]  /*32d0*/  FMUL R162, R162, 1.4426950216293334961 ;  /* 0x3fb8aa3ba2a27820 */ /* 0x000fe20000400000 */
[----:B--2---:R-:W-:-:S04]  /*32e0*/  FADD R12, R154, R15 ;  /* 0x0000000f9a0c7221 */ /* 0x004fc80000000000 */
[----:B------:R-:W2:Y:S01]  /*32f0*/  MUFU.EX2 R107, R107 ;  /* 0x0000006b006b7308 */ /* 0x000ea20000000800 */
[----:B------:R-:W-:Y:S01]  /*3300*/  FADD R13, R99, R12 ;  /* 0x0000000c630d7221 */ /* 0x000fe20000000000 */
[----:B------:R-:W-:-:S06]  /*3310*/  FADD R142, R142, -R43 ;  /* 0x8000002b8e8e7221 */ /* 0x000fcc0000000000 */
[----:B------:R-:W3:Y:S01]  /*3320*/  MUFU.EX2 R53, R53 ;  /* 0x0000003500357308 */ /* 0x000ee20000000800 */
[----:B------:R-:W-:Y:S01]  /*3330*/  FADD R50, R50, -R43 ;  /* 0x8000002b32327221 */ /* 0x000fe20000000000 */
[----:B0-----:R-:W-:Y:S01]  /*3340*/  FADD R9, R97, R14 ;  /* 0x0000000e61097221 */ /* 0x001fe20000000000 */
[----:B------:R-:W-:Y:S01]  /*3350*/  FADD R8, R164, R13 ;  /* 0x0000000da4087221 */ /* 0x000fe20000000000 */
[----:B----4-:R-:W-:Y:S01]  /*3360*/  HMMA.16816.F32 R28, R16, R4, R28 ;  /* 0x00000004101c723c */ /* 0x010fe2000000181c */
[----:B------:R-:W0:Y:S03]  /*3370*/  LDSM.16.M88.4 R12, [R122+UR6+0x80] ;  /* 0x000080067a0c783b */ /* 0x000e260008000200 */
[----:B------:R-:W4:Y:S01]  /*3380*/  MUFU.EX2 R166, R163 ;  /* 0x000000a300a67308 */ /* 0x000f220000000800 */
[----:B------:R-:W-:Y:S01]  /*3390*/  FMUL R142, R142, 1.4426950216293334961 ;  /* 0x3fb8aa3b8e8e7820 */ /* 0x000fe20000400000 */
[----:B------:R-:W-:-:S06]  /*33a0*/  FMUL R50, R50, 1.4426950216293334961 ;  /* 0x3fb8aa3b32327820 */ /* 0x000fcc0000400000 */
[----:B------:R-:W5:Y:S01]  /*33b0*/  MUFU.EX2 R170, R170 ;  /* 0x000000aa00aa7308 */ /* 0x000f620000000800 */
[----:B-1----:R-:W-:Y:S01]  /*33c0*/  FADD R32, R136, R9 ;  /* 0x0000000988207221 */ /* 0x002fe20000000000 */
[----:B------:R-:W-:Y:S01]  /*33d0*/  FADD R52, R52, -R43 ;  /* 0x8000002b34347221 */ /* 0x000fe20000000000 */
[----:B------:R-:W1:Y:S05]  /*33e0*/  LDSM.16.M88.4 R16, [R122+UR6+0x880] ;  /* 0x000880067a10783b */ /* 0x000e6a0008000200 */
[----:B------:R-:W0:Y:S08]  /*33f0*/  MUFU.EX2 R111, R111 ;  /* 0x0000006f006f7308 */ /* 0x000e300000000800 */
[----:B------:R-:W0:Y:S01]  /*3400*/  MUFU.EX2 R162, R162 ;  /* 0x000000a200a27308 */ /* 0x000e220000000800 */
[----:B------:R-:W-:Y:S01]  /*3410*/  F2FP.F16.F32.PACK_AB R20, R154, R135 ;  /* 0x000000879a14723e */ /* 0x000fe200000000ff */
[----:B--2---:R-:W-:Y:S01]  /*3420*/  FADD R5, R107, R8 ;  /* 0x000000086b057221 */ /* 0x004fe20000000000 */
[----:B------:R-:W-:-:S05]  /*3430*/  F2FP.F16.F32.PACK_AB R21, R109, R138 ;  /* 0x0000008a6d15723e */ /* 0x000fca00000000ff */
[----:B------:R-:W2:Y:S01]  /*3440*/  MUFU.EX2 R131, R142 ;  /* 0x0000008e00837308 */ /* 0x000ea20000000800 */
[----:B------:R-:W-:Y:S01]  /*3450*/  F2FP.F16.F32.PACK_AB R22, R164, R99 ;  /* 0x00000063a416723e */ /* 0x000fe200000000ff */
[----:B---3--:R-:W-:Y:S01]  /*3460*/  FADD R9, R53, R32 ;  /* 0x0000002035097221 */ /* 0x008fe20000000000 */
[----:B------:R-:W-:Y:S01]  /*3470*/  F2FP.F16.F32.PACK_AB R23, R136, R97 ;  /* 0x000000618817723e */ /* 0x000fe200000000ff */
[----:B------:R-:W-:-:S04]  /*3480*/  FMUL R52, R52, 1.4426950216293334961 ;  /* 0x3fb8aa3b34347820 */ /* 0x000fc80000400000 */
[----:B------:R-:W3:Y:S01]  /*3490*/  MUFU.EX2 R50, R50 ;  /* 0x0000003200327308 */ /* 0x000ee20000000800 */
[----:B------:R-:W-:Y:S01]  /*34a0*/  FADD R48, R48, -R43 ;  /* 0x8000002b30307221 */ /* 0x000fe20000000000 */
[----:B----4-:R-:W-:Y:S01]  /*34b0*/  FADD R4, R166, R5 ;  /* 0x00000005a6047221 */ /* 0x010fe20000000000 */
[----:B-----5:R-:W-:Y:S01]  /*34c0*/  FADD R5, R170, R9 ;  /* 0x00000009aa057221 */ /* 0x020fe20000000000 */
[----:B------:R-:W-:Y:S01]  /*34d0*/  FADD R146, R146, -R43 ;  /* 0x8000002b92927221 */ /* 0x000fe20000000000 */
[----:B------:R-:W-:Y:S01]  /*34e0*/  FADD R143, R143, -R36 ;  /* 0x800000248f8f7221 */ /* 0x000fe20000000000 */
[C---:B------:R-:W-:Y:S01]  /*34f0*/  HMMA.16816.F32 R24, R20.reuse, R10, R24 ;  /* 0x0000000a1418723c */ /* 0x040fe20000001818 */
[----:B------:R-:W-:Y:S01]  /*3500*/  FMUL R48, R48, 1.4426950216293334961 ;  /* 0x3fb8aa3b30307820 */ /* 0x000fe20000400000 */
[----:B------:R-:W4:Y:S01]  /*3510*/  MUFU.EX2 R52, R52 ;  /* 0x0000003400347308 */ /* 0x000f220000000800 */
[----:B0-----:R-:W-:Y:S01]  /*3520*/  FADD R35, R111, R4 ;  /* 0x000000046f237221 */ /* 0x001fe20000000000 */
[----:B------:R-:W-:Y:S01]  /*3530*/  FADD R32, R162, R5 ;  /* 0x00000005a2207221 */ /* 0x000fe20000000000 */
[----:B------:R-:W-:Y:S01]  /*3540*/  FMUL R146, R146, 1.4426950216293334961 ;  /* 0x3fb8aa3b92927820 */ /* 0x000fe20000400000 */
[----:B------:R-:W-:Y:S01]  /*3550*/  FMUL R143, R143, 1.4426950216293334961 ;  /* 0x3fb8aa3b8f8f7820 */ /* 0x000fe20000400000 */
[----:B------:R-:W-:Y:S01]  /*3560*/  FADD R158, R158, -R43 ;  /* 0x8000002b9e9e7221 */ /* 0x000fe20000000000 */
[----:B------:R-:W-:Y:S01]  /*3570*/  FADD R4, R160, R35 ;  /* 0x00000023a0047221 */ /* 0x000fe20000000000 */
[----:B--2---:R-:W-:Y:S01]  /*3580*/  FADD R5, R131, R32 ;  /* 0x0000002083057221 */ /* 0x004fe20000000000 */
[----:B------:R-:W0:Y:S01]  /*3590*/  MUFU.EX2 R49, R48 ;  /* 0x0000003000317308 */ /* 0x000e220000000800 */
[----:B------:R-:W-:Y:S01]  /*35a0*/  FADD R150, R150, -R43 ;  /* 0x8000002b96967221 */ /* 0x000fe20000000000 */
[----:B------:R-:W-:Y:S01]  /*35b0*/  HMMA.16816.F32 R28, R20, R6, R28 ;  /* 0x00000006141c723c */ /* 0x000fe2000000181c */
[----:B------:R-:W-:-:S02]  /*35c0*/  FMUL R158, R158, 1.4426950216293334961 ;  /* 0x3fb8aa3b9e9e7820 */ /* 0x000fc40000400000 */
[----:B------:R-:W-:-:S03]  /*35d0*/  FMUL R150, R150, 1.4426950216293334961 ;  /* 0x3fb8aa3b96967820 */ /* 0x000fc60000400000 */
[----:B------:R-:W2:Y:S01]  /*35e0*/  MUFU.EX2 R37, R143 ;  /* 0x0000008f00257308 */ /* 0x000ea20000000800 */
[----:B------:R-:W-:Y:S01]  /*35f0*/  FADD R7, R59, R4 ;  /* 0x000000043b077221 */ /* 0x000fe20000000000 */
[----:B---3--:R-:W-:Y:S01]  /*3600*/  FADD R20, R50, R5 ;  /* 0x0000000532147221 */ /* 0x008fe20000000000 */
[----:B------:R-:W-:-:S05]  /*3610*/  FADD R144, R144, -R43 ;  /* 0x8000002b90907221 */ /* 0x000fca0000000000 */
[----:B------:R-:W3:Y:S01]  /*3620*/  MUFU.EX2 R146, R146 ;  /* 0x0000009200927308 */ /* 0x000ee20000000800 */
[----:B------:R-:W-:Y:S01]  /*3630*/  FADD R6, R156, R7 ;  /* 0x000000079c067221 */ /* 0x000fe20000000000 */
[----:B------:R-:W-:Y:S01]  /*3640*/  FADD R7, R51, R20 ;  /* 0x0000001433077221 */ /* 0x000fe20000000000 */
[----:B------:R-:W-:-:S05]  /*3650*/  FADD R110, R110, -R43 ;  /* 0x8000002b6e6e7221 */ /* 0x000fca0000000000 */
[----:B------:R-:W5:Y:S01]  /*3660*/  MUFU.EX2 R38, R38 ;  /* 0x0000002600267308 */ /* 0x000f620000000800 */
[----:B------:R-:W-:Y:S01]  /*3670*/  F2FP.F16.F32.PACK_AB R8, R166, R107 ;  /* 0x0000006ba608723e */ /* 0x000fe200000000ff */
[----:B------:R-:W-:Y:S01]  /*3680*/  FMUL R144, R144, 1.4426950216293334961 ;  /* 0x3fb8aa3b90907820 */ /* 0x000fe20000400000 */
[----:B------:R-:W-:Y:S01]  /*3690*/  F2FP.F16.F32.PACK_AB R9, R170, R53 ;  /* 0x00000035aa09723e */ /* 0x000fe200000000ff */
[----:B------:R-:W-:-:S04]  /*36a0*/  FADD R21, R55, R6 ;  /* 0x0000000637157221 */ /* 0x000fc80000000000 */
[----:B------:R-:W1:Y:S01]  /*36b0*/  MUFU.EX2 R33, R158 ;  /* 0x0000009e00217308 */ /* 0x000e620000000800 */
[----:B------:R-:W-:Y:S01]  /*36c0*/  F2FP.F16.F32.PACK_AB R10, R160, R111 ;  /* 0x0000006fa00a723e */ /* 0x000fe200000000ff */
[----:B----4-:R-:W-:Y:S01]  /*36d0*/  FADD R22, R52, R7 ;  /* 0x0000000734167221 */ /* 0x010fe20000000000 */
[----:B------:R-:W-:Y:S01]  /*36e0*/  F2FP.F16.F32.PACK_AB R11, R131, R162 ;  /* 0x000000a2830b723e */ /* 0x000fe200000000ff */
[----:B------:R-:W-:-:S04]  /*36f0*/  FMUL R110, R110, 1.4426950216293334961 ;  /* 0x3fb8aa3b6e6e7820 */ /* 0x000fc80000400000 */
[----:B------:R-:W4:Y:S01]  /*3700*/  MUFU.EX2 R39, R39 ;  /* 0x0000002700277308 */ /* 0x000f220000000800 */
[----:B------:R-:W-:Y:S01]  /*3710*/  FADD R98, R98, -R43 ;  /* 0x8000002b62627221 */ /* 0x000fe20000000000 */
[----:B------:R-:W-:Y:S01]  /*3720*/  FADD R20, R152, R21 ;  /* 0x0000001598147221 */ /* 0x000fe20000000000 */
[----:B0-----:R-:W-:-:S05]  /*3730*/  FADD R7, R49, R22 ;  /* 0x0000001631077221 */ /* 0x001fca0000000000 */
[----:B------:R-:W0:Y:S01]  /*3740*/  MUFU.EX2 R150, R150 ;  /* 0x0000009600967308 */ /* 0x000e220000000800 */
[----:B------:R-:W-:Y:S01]  /*3750*/  FADD R106, R106, -R43 ;  /* 0x8000002b6a6a7221 */ /* 0x000fe20000000000 */
[----:B------:R-:W-:Y:S01]  /*3760*/  HMMA.16816.F32 R24, R8, R12, R24 ;  /* 0x0000000c0818723c */ /* 0x000fe20000001818 */
[----:B------:R-:W-:-:S05]  /*3770*/  FMUL R98, R98, 1.4426950216293334961 ;  /* 0x3fb8aa3b62627820 */ /* 0x000fca0000400000 */
[----:B------:R-:W0:Y:S01]  /*3780*/  MUFU.EX2 R40, R40 ;  /* 0x0000002800287308 */ /* 0x000e220000000800 */
[----:B--2---:R-:W-:Y:S01]  /*3790*/  FADD R13, R37, R20 ;  /* 0x00000014250d7221 */ /* 0x004fe20000000000 */
[----:B---3--:R-:W-:-:S06]  /*37a0*/  FADD R20, R146, R7 ;  /* 0x0000000792147221 */ /* 0x008fcc0000000000 */
[----:B------:R-:W2:Y:S01]  /*37b0*/  MUFU.EX2 R35, R144 ;  /* 0x0000009000237308 */ /* 0x000ea20000000800 */
[----:B------:R-:W-:Y:S01]  /*37c0*/  FMUL R106, R106, 1.4426950216293334961 ;  /* 0x3fb8aa3b6a6a7820 */ /* 0x000fe20000400000 */
[----:B------:R-:W-:Y:S01]  /*37d0*/  F2FP.F16.F32.PACK_AB R5, R51, R50 ;  /* 0x000000323305723e */ /* 0x000fe200000000ff */
[----:B------:R-:W-:Y:S01]  /*37e0*/  FADD R54, R54, -R43 ;  /* 0x8000002b36367221 */ /* 0x000fe20000000000 */
[----:B-----5:R-:W-:-:S04]  /*37f0*/  FADD R12, R38, R13 ;  /* 0x0000000d260c7221 */ /* 0x020fc80000000000 */
[----:B------:R-:W3:Y:S01]  /*3800*/  MUFU.EX2 R110, R110 ;  /* 0x0000006e006e7308 */ /* 0x000ee20000000800 */
[----:B-1----:R-:W-:Y:S01]  /*3810*/  FADD R7, R33, R20 ;  /* 0x0000001421077221 */ /* 0x002fe20000000000 */
[----:B------:R-:W-:Y:S01]  /*3820*/  HMMA.16816.F32 R28, R8, R16, R28 ;  /* 0x00000010081c723c */ /* 0x000fe2000000181c */
[----:B------:R-:W-:-:S05]  /*3830*/  FMUL R54, R54, 1.4426950216293334961 ;  /* 0x3fb8aa3b36367820 */ /* 0x000fca0000400000 */
[----:B------:R-:W-:Y:S01]  /*3840*/  MUFU.EX2 R44, R44 ;  /* 0x0000002c002c7308 */ /* 0x000fe20000000800 */
[----:B----4-:R-:W-:Y:S01]  /*3850*/  FADD R9, R39, R12 ;  /* 0x0000000c27097221 */ /* 0x010fe20000000000 */
[----:B0-----:R-:W-:Y:S01]  /*3860*/  FADD R8, R150, R7 ;  /* 0x0000000796087221 */ /* 0x001fe20000000000 */
[----:B------:R-:W-:Y:S01]  /*3870*/  F2FP.F16.F32.PACK_AB R4, R156, R59 ;  /* 0x0000003b9c04723e */ /* 0x000fe200000000ff */
[----:B------:R-:W-:Y:S04]  /*3880*/  LDSM.16.M88.4 R20, [R120+UR6+0x80] ;  /* 0x000080067814783b */ /* 0x000fe80008000200 */
[----:B------:R-:W0:Y:S01]  /*3890*/  MUFU.EX2 R51, R98 ;  /* 0x0000006200337308 */ /* 0x000e220000000800 */
[----:B------:R-:W-:Y:S01]  /*38a0*/  FADD R12, R40, R9 ;  /* 0x00000009280c7221 */ /* 0x000fe20000000000 */
[----:B--2---:R-:W-:-:S06]  /*38b0*/  FADD R13, R35, R8 ;  /* 0x00000008230d7221 */ /* 0x004fcc0000000000 */
[----:B------:R-:W1:Y:S01]  /*38c0*/  MUFU.EX2 R106, R106 ;  /* 0x0000006a006a7308 */ /* 0x000e620000000800 */
[----:B------:R-:W-:Y:S01]  /*38d0*/  F2FP.F16.F32.PACK_AB R7, R49, R52 ;  /* 0x000000343107723e */ /* 0x000fe200000000ff */
[----:B------:R-:W-:Y:S01]  /*38e0*/  FADD R49, R41, R12 ;  /* 0x0000000c29317221 */ /* 0x000fe20000000000 */
[----:B------:R-:W-:-:S05]  /*38f0*/  F2FP.F16.F32.PACK_AB R6, R152, R55 ;  /* 0x000000379806723e */ /* 0x000fca00000000ff */
[----:B------:R-:W2:Y:S01]  /*3900*/  MUFU.EX2 R45, R45 ;  /* 0x0000002d002d7308 */ /* 0x000ea20000000800 */
[----:B---3--:R-:W-:-:S07]  /*3910*/  FADD R12, R110, R13 ;  /* 0x0000000d6e0c7221 */ /* 0x008fce0000000000 */
[----:B------:R-:W3:Y:S01]  /*3920*/  MUFU.EX2 R17, R54 ;  /* 0x0000003600117308 */ /* 0x000ee20000000800 */
[----:B------:R-:W-:Y:S01]  /*3930*/  FADD R49, R42, R49 ;  /* 0x000000312a317221 */ /* 0x000fe20000000000 */
[----:B0-----:R-:W-:Y:S01]  /*3940*/  FADD R13, R51, R12 ;  /* 0x0000000c330d7221 */ /* 0x001fe20000000000 */
[----:B------:R-:W-:Y:S01]  /*3950*/  LDSM.16.M88.4 R8, [R120+UR6+0x880] ;  /* 0x000880067808783b */ /* 0x000fe20008000200 */
[----:B------:R-:W-:Y:S01]  /*3960*/  HMMA.16816.F32 R24, R4, R14, R24 ;  /* 0x0000000e0418723c */ /* 0x000fe20000001818 */
[----:B------:R-:W-:-:S06]  /*3970*/  FADD R12, R44, R49 ;  /* 0x000000312c0c7221 */ /* 0x000fcc0000000000 */
[----:B-1----:R-:W-:Y:S01]  /*3980*/  FADD R14, R106, R13 ;  /* 0x0000000d6a0e7221 */ /* 0x002fe20000000000 */
[----:B--2---:R-:W-:-:S03]  /*3990*/  FADD R12, R45, R12 ;  /* 0x0000000c2d0c7221 */ /* 0x004fc60000000000 */
[----:B---3--:R-:W-:Y:S02]  /*39a0*/  FADD R14, R17, R14 ;  /* 0x0000000e110e7221 */ /* 0x008fe40000000000 */
[----:B------:R-:W0:Y:S04]  /*39b0*/  SHFL.BFLY PT, R13, R12, 0x2, 0x1f ;  /* 0x0c401f000c0d7f89 */ /* 0x000e2800000e0000 */
[----:B------:R-:W1:Y:S01]  /*39c0*/  SHFL.BFLY PT, R15, R14, 0x2, 0x1f ;  /* 0x0c401f000e0f7f89 */ /* 0x000e6200000e0000 */
[----:B------:R-:W-:Y:S07]  /*39d0*/  HMMA.16816.F32 R28, R4, R18, R28 ;  /* 0x00000012041c723c */ /* 0x000fee000000181c */
[----:B------:R-:W-:-:S02]  /*39e0*/  F2FP.F16.F32.PACK_AB R4, R38, R37 ;  /* 0x000000252604723e */ /* 0x000fc400000000ff */
[----:B------:R-:W-:Y:S02]  /*39f0*/  F2FP.F16.F32.PACK_AB R5, R33, R146 ;  /* 0x000000922105723e */ /* 0x000fe400000000ff */
[----:B------:R-:W-:Y:S02]  /*3a00*/  F2FP.F16.F32.PACK_AB R6, R40, R39 ;  /* 0x000000272806723e */ /* 0x000fe400000000ff */
[----:B------:R-:W-:Y:S01]  /*3a10*/  F2FP.F16.F32.PACK_AB R7, R35, R150 ;  /* 0x000000962307723e */ /* 0x000fe200000000ff */
[----:B0-----:R-:W-:Y:S01]  /*3a20*/  FADD R16, R12, R13 ;  /* 0x0000000d0c107221 */ /* 0x001fe20000000000 */
[----:B-1----:R-:W-:-:S05]  /*3a30*/  FADD R18, R14, R15 ;  /* 0x0000000f0e127221 */ /* 0x002fca0000000000 */
[C---:B------:R-:W-:Y:S01]  /*3a40*/  HMMA.16816.F32 R24, R4.reuse, R20, R24 ;  /* 0x000000140418723c */ /* 0x040fe20000001818 */
[----:B------:R-:W-:Y:S04]  /*3a50*/  SHFL.BFLY PT, R19, R16, 0x1, 0x1f ;  /* 0x0c201f0010137f89 */ /* 0x000fe800000e0000 */
[----:B------:R-:W0:Y:S01]  /*3a60*/  SHFL.BFLY PT, R21, R18, 0x1, 0x1f ;  /* 0x0c201f0012157f89 */ /* 0x000e2200000e0000 */
[----:B------:R-:W-:Y:S01]  /*3a70*/  HMMA.16816.F32 R28, R4, R8, R28 ;  /* 0x00000008041c723c */ /* 0x000fe2000000181c */
[----:B------:R-:W-:Y:S01]  /*3a80*/  UIADD3 UR4, UR4, 0x80, URZ ;  /* 0x0000008004047890 */ /* 0x000fe2000fffe03f */
[----:B------:R-:W-:Y:S02]  /*3a90*/  F2FP.F16.F32.PACK_AB R12, R42, R41 ;  /* 0x000000292a0c723e */ /* 0x000fe400000000ff */
[----:B------:R-:W-:-:S03]  /*3aa0*/  F2FP.F16.F32.PACK_AB R13, R51, R110 ;  /* 0x0000006e330d723e */ /* 0x000fc600000000ff */
[----:B------:R-:W-:Y:S02]  /*3ab0*/  ISETP.LE.AND P0, PT, R114, UR4, PT ;  /* 0x0000000472007c0c */ /* 0x000fe4000bf03270 */
[----:B------:R-:W-:Y:S02]  /*3ac0*/  F2FP.F16.F32.PACK_AB R14, R45, R44 ;  /* 0x0000002c2d0e723e */ /* 0x000fe400000000ff */
[----:B------:R-:W-:Y:S01]  /*3ad0*/  F2FP.F16.F32.PACK_AB R15, R17, R106 ;  /* 0x0000006a110f723e */ /* 0x000fe200000000ff */
[----:B------:R-:W-:-:S06]  /*3ae0*/  IMAD R121, R61, 0x80, R121 ;  /* 0x000000803d797824 */ /* 0x000fcc00078e0279 */
[----:B------:R-:W-:Y:S01]  /*3af0*/  HMMA.16816.F32 R4, R12, R22, R24 ;  /* 0x000000160c04723c */ /* 0x000fe20000001818 */
[----:B------:R-:W-:Y:S02]  /*3b00*/  IMAD R123, R3, 0x80, R123 ;  /* 0x00000080037b7824 */ /* 0x000fe400078e027b */
[----:B0-----:R-:W-:-:S03]  /*3b10*/  FADD R21, R18, R21 ;  /* 0x0000001512157221 */ /* 0x001fc60000000000 */
[----:B------:R-:W-:Y:S01]  /*3b20*/  HMMA.16816.F32 R8, R12, R10, R28 ;  /* 0x0000000a0c08723c */ /* 0x000fe2000000181c */
[----:B------:R-:W-:Y:S02]  /*3b30*/  IMAD.MOV.U32 R131, RZ, RZ, R36 ;  /* 0x000000ffff837224 */ /* 0x000fe400078e0024 */
[----:B------:R-:W-:-:S04]  /*3b40*/  FFMA R129, R96, R129, R21 ;  /* 0x0000008160817223 */ /* 0x000fc80000000015 */
[----:B------:R-:W-:Y:S01]  /*3b50*/  FADD R12, R16, R19 ;  /* 0x00000013100c7221 */ /* 0x000fe20000000000 */
[----:B------:R-:W-:-:S03]  /*3b60*/  IMAD.MOV.U32 R130, RZ, RZ, R43 ;  /* 0x000000ffff827224 */ /* 0x000fc600078e002b */
[----:B------:R-:W-:Y:S01]  /*3b70*/  FFMA R60, R47, R60, R12 ;  /* 0x0000003c2f3c7223 */ /* 0x000fe2000000000c */
[----:B------:R-:W-:-:S12]  /*3b80*/  @!P0 BRA `(.L_x_1) ;  /* 0xffffffcc00d88947 */ /* 0x000fd8000383ffff */
.L_x_0:
[----:B------:R-:W-:Y:S01]  /*3b90*/  ISETP.NE.U32.AND P0, PT, R133, RZ, PT ;  /* 0x000000ff8500720c */ /* 0x000fe20003f05070 */
[----:B------:R-:W-:Y:S01]  /*3ba0*/  IMAD.MOV.U32 R22, RZ, RZ, R4 ;  /* 0x000000ffff167224 */ /* 0x000fe200078e0004 */
[----:B------:R-:W-:Y:S01]  /*3bb0*/  LOP3.LUT R117, R117, 0x1c, R0, 0xf8, !PT ;  /* 0x0000001c75757812 */ /* 0x000fe200078ef800 */
[----:B------:R-:W-:Y:S01]  /*3bc0*/  IMAD.MOV.U32 R14, RZ, RZ, R5 ;  /* 0x000000ffff0e7224 */ /* 0x000fe200078e0005 */
[----:B------:R-:W-:Y:S01]  /*3bd0*/  SEL R2, RZ, 0x240, !P0 ;  /* 0x00000240ff027807 */ /* 0x000fe20004000000 */
[----:B------:R-:W-:Y:S01]  /*3be0*/  IMAD.MOV.U32 R18, RZ, RZ, R7 ;  /* 0x000000ffff127224 */ /* 0x000fe200078e0007 */
[C---:B------:R-:W-:Y:S01]  /*3bf0*/  FSETP.GT.AND P2, PT, |R60|.reuse, 8.50705917302346158658e+37, PT ;  /* 0x7e8000003c00780b */ /* 0x040fe20003f44200 */
[----:B------:R-:W-:Y:S01]  /*3c00*/  IMAD.MOV.U32 R20, RZ, RZ, R6 ;  /* 0x000000ffff147224 */ /* 0x000fe200078e0006 */
[----:B------:R-:W-:Y:S01]  /*3c10*/  LOP3.LUT R117, R117, R2, RZ, 0x3c, !PT ;  /* 0x0000000275757212 */ /* 0x000fe200078e3cff */
[C---:B------:R-:W-:Y:S01]  /*3c20*/  FMUL R2, R60.reuse, 8388608 ;  /* 0x4b0000003c027820 */ /* 0x040fe20000400000 */
[C---:B------:R-:W-:Y:S01]  /*3c30*/  FSETP.GEU.AND P3, PT, R60.reuse, 1.175494350822287508e-38, PT ;  /* 0x008000003c00780b */ /* 0x040fe20003f6e000 */
[----:B------:R-:W-:Y:S01]  /*3c40*/  IMAD.MOV.U32 R6, RZ, RZ, R8 ;  /* 0x000000ffff067224 */ /* 0x000fe200078e0008 */
[----:B------:R-:W-:Y:S01]  /*3c50*/  FSETP.GEU.AND P5, PT, |R60|, 1.175494350822287508e-38, PT ;  /* 0x008000003c00780b */ /* 0x000fe20003fae200 */
[----:B------:R-:W-:Y:S01]  /*3c60*/  BAR.SYNC.DEFER_BLOCKING 0x0 ;  /* 0x0000000000007b1d */ /* 0x000fe20000010000 */
[----:B------:R-:W-:Y:S01]  /*3c70*/  FSEL R17, R2, R60, !P3 ;  /* 0x0000003c02117208 */ /* 0x000fe20005800000 */
[C---:B------:R-:W-:Y:S01]  /*3c80*/  IMAD.SHL.U32 R2, R0.reuse, 0x20, RZ ;  /* 0x0000002000027824 */ /* 0x040fe200078e00ff */
[----:B------:R-:W-:Y:S01]  /*3c90*/  SHF.R.U32.HI R3, RZ, 0x1, R0 ;  /* 0x00000001ff037819 */ /* 0x000fe20000011600 */
[----:B------:R-:W-:Y:S01]  /*3ca0*/  IMAD.MOV.U32 R12, RZ, RZ, R10 ;  /* 0x000000ffff0c7224 */ /* 0x000fe200078e000a */
[----:B------:R-:W-:Y:S01]  /*3cb0*/  LOP3.LUT P0, RZ, R0, 0xe0, RZ, 0xc0, !PT ;  /* 0x000000e000ff7812 */ /* 0x000fe2000780c0ff */
[----:B------:R-:W-:Y:S01]  /*3cc0*/  @P2 FMUL R60, R60, 0.25 ;  /* 0x3e8000003c3c2820 */ /* 0x000fe20000400000 */
[----:B------:R-:W-:Y:S01]  /*3cd0*/  SHF.L.U32 R16, R0, 0x2, RZ ;  /* 0x0000000200107819 */ /* 0x000fe200000006ff */
[----:B------:R-:W-:Y:S01]  /*3ce0*/  VIADD R0, R17, 0xc0cafb0d ;  /* 0xc0cafb0d11007836 */ /* 0x000fe20000000000 */
[----:B------:R-:W-:Y:S01]  /*3cf0*/  FSETP.GT.AND P1, PT, |R129|, 8.50705917302346158658e+37, PT ;  /* 0x7e8000008100780b */ /* 0x000fe20003f24200 */
[----:B------:R-:W-:Y:S01]  /*3d00*/  @P2 FMUL R14, R14, 0.25 ;  /* 0x3e8000000e0e2820 */ /* 0x000fe20000400000 */
[----:B------:R-:W-:Y:S01]  /*3d10*/  LOP3.LUT R115, R115, 0x38, RZ, 0xc0, !PT ;  /* 0x0000003873737812 */ /* 0x000fe200078ec0ff */
[----:B------:R-:W-:Y:S01]  /*3d20*/  @!P5 FMUL R60, R60, 16777216 ;  /* 0x4b8000003c3cd820 */ /* 0x000fe20000400000 */
[----:B------:R-:W-:Y:S01]  /*3d30*/  LOP3.LUT R4, R3, 0x4, RZ, 0xc0, !PT ;  /* 0x0000000403047812 */ /* 0x000fe200078ec0ff */
[----:B------:R-:W-:Y:S01]  /*3d40*/  @P2 FMUL R9, R9, 0.25 ;  /* 0x3e80000009092820 */ /* 0x000fe20000400000 */
[C---:B------:R-:W-:Y:S01]  /*3d50*/  FSETP.GEU.AND P4, PT, |R129|.reuse, 1.175494350822287508e-38, PT ;  /* 0x008000008100780b */ /* 0x040fe20003f8e200 */
[----:B------:R-:W0:Y:S01]  /*3d60*/  MUFU.RCP R5, R60 ;  /* 0x0000003c00057308 */ /* 0x000e220000001000 */
[----:B------:R-:W-:Y:S01]  /*3d70*/  LOP3.LUT R3, R2, 0x300, RZ, 0xc0, !PT ;  /* 0x0000030002037812 */ /* 0x000fe200078ec0ff */
[----:B------:R-:W-:Y:S01]  /*3d80*/  @P2 FMUL R6, R6, 0.25 ;  /* 0x3e80000006062820 */ /* 0x000fe20000400000 */
[----:B------:R-:W-:Y:S01]  /*3d90*/  IADD3 R115, R4, UR6, R115 ;  /* 0x0000000604737c10 */ /* 0x000fe2000fffe073 */
[C---:B------:R-:W-:Y:S01]  /*3da0*/  FMUL R4, R129.reuse, 8388608 ;  /* 0x4b00000081047820 */ /* 0x040fe20000400000 */
[----:B------:R-:W-:Y:S01]  /*3db0*/  LOP3.LUT R2, R0, 0xff800000, RZ, 0xc0, !PT ;  /* 0xff80000000027812 */ /* 0x000fe200078ec0ff */
[----:B------:R-:W-:Y:S01]  /*3dc0*/  @P2 FMUL R22, R22, 0.25 ;  /* 0x3e80000016162820 */ /* 0x000fe20000400000 */
[----:B------:R-:W-:Y:S01]  /*3dd0*/  FSEL R0, RZ, -23, P3 ;  /* 0xc1b80000ff007808 */ /* 0x000fe20001800000 */
[----:B------:R-:W-:Y:S01]  /*3de0*/  @!P5 FMUL R14, R14, 16777216 ;  /* 0x4b8000000e0ed820 */ /* 0x000fe20000400000 */
[----:B------:R-:W-:Y:S01]  /*3df0*/  FSETP.GEU.AND P3, PT, R129, 1.175494350822287508e-38, PT ;  /* 0x008000008100780b */ /* 0x000fe20003f6e000 */
[----:B------:R-:W-:Y:S01]  /*3e00*/  @!P5 FMUL R9, R9, 16777216 ;  /* 0x4b8000000909d820 */ /* 0x000fe20000400000 */
[----:B------:R-:W-:Y:S01]  /*3e10*/  LOP3.LUT R7, R3, 0xfc, R16, 0xf8, !PT ;  /* 0x000000fc03077812 */ /* 0x000fe200078ef810 */
[----:B------:R-:W-:Y:S01]  /*3e20*/  @!P5 FMUL R6, R6, 16777216 ;  /* 0x4b8000000606d820 */ /* 0x000fe20000400000 */
[----:B------:R-:W-:Y:S01]  /*3e30*/  FSEL R19, R4, R129, !P3 ;  /* 0x0000008104137208 */ /* 0x000fe20005800000 */
[----:B------:R-:W-:Y:S01]  /*3e40*/  @P1 FMUL R129, R129, 0.25 ;  /* 0x3e80000081811820 */ /* 0x000fe20000400000 */
[----:B------:R-:W-:Y:S01]  /*3e50*/  I2FP.F32.S32 R3, R2 ;  /* 0x0000000200037245 */ /* 0x000fe20000201400 */
[----:B------:R-:W-:Y:S01]  /*3e60*/  @!P5 FMUL R22, R22, 16777216 ;  /* 0x4b8000001616d820 */ /* 0x000fe20000400000 */
[----:B------:R-:W-:Y:S01]  /*3e70*/  SHF.R.U32.HI R112, RZ, 0x1, R112 ;  /* 0x00000001ff707819 */ /* 0x000fe20000011670 */
[----:B------:R-:W-:Y:S01]  /*3e80*/  @!P4 FMUL R129, R129, 16777216 ;  /* 0x4b8000008181c820 */ /* 0x000fe20000400000 */
[----:B------:R-:W-:-:S02]  /*3e90*/  IMAD.MOV.U32 R8, RZ, RZ, R11 ;  /* 0x000000ffff087224 */ /* 0x000fc400078e000b */
[----:B------:R-:W-:Y:S01]  /*3ea0*/  FFMA.FTZ R0, R3, 1.1920928955078125e-07, R0 ;  /* 0x3400000003007823 */ /* 0x000fe20000010000 */
[----:B------:R-:W-:Y:S01]  /*3eb0*/  VIADD R3, R19, 0xc0cafb0d ;  /* 0xc0cafb0d13037836 */ /* 0x000fe20000000000 */
[----:B------:R-:W-:Y:S01]  /*3ec0*/  LOP3.LUT R112, R7, R112, RZ, 0x3c, !PT ;  /* 0x0000007007707212 */ /* 0x000fe200078e3cff */
[C---:B0-----:R-:W-:Y:S01]  /*3ed0*/  FMUL R15, R5.reuse, R14 ;  /* 0x0000000e050f7220 */ /* 0x041fe20000400000 */
[----:B------:R-:W0:Y:S01]  /*3ee0*/  MUFU.RCP R7, R129 ;  /* 0x0000008100077308 */ /* 0x000e220000001000 */
[----:B------:R-:W-:Y:S01]  /*3ef0*/  FMUL R10, R5, R9 ;  /* 0x00000009050a7220 */ /* 0x000fe20000400000 */
[----:B------:R-:W-:Y:S01]  /*3f00*/  LOP3.LUT R4, R3, 0xff800000, RZ, 0xc0, !PT ;  /* 0xff80000003047812 */ /* 0x000fe200078ec0ff */
[C---:B------:R-:W-:Y:S01]  /*3f10*/  FMUL R11, R5.reuse, R6 ;  /* 0x00000006050b7220 */ /* 0x040fe20000400000 */
[----:B------:R-:W-:Y:S01]  /*3f20*/  FMUL R14, R5, R22 ;  /* 0x00000016050e7220 */ /* 0x000fe20000400000 */
[----:B------:R-:W-:Y:S02]  /*3f30*/  IMAD.IADD R2, R17, 0x1, -R2 ;  /* 0x0000000111027824 */ /* 0x000fe400078e0a02 */
[----:B------:R-:W-:Y:S01]  /*3f40*/  @P1 FMUL R12, R12, 0.25 ;  /* 0x3e8000000c0c1820 */ /* 0x000fe20000400000 */
[----:B------:R-:W-:-:S02]  /*3f50*/  IMAD.IADD R5, R19, 0x1, -R4 ;  /* 0x0000000113057824 */ /* 0x000fc400078e0a04 */
[----:B------:R-:W-:Y:S01]  /*3f60*/  @P1 FMUL R8, R8, 0.25 ;  /* 0x3e80000008081820 */ /* 0x000fe20000400000 */
[----:B------:R-:W-:Y:S01]  /*3f70*/  @P1 FMUL R18, R18, 0.25 ;  /* 0x3e80000012121820 */ /* 0x000fe20000400000 */
[----:B------:R-:W-:Y:S01]  /*3f80*/  @P1 FMUL R20, R20, 0.25 ;  /* 0x3e80000014141820 */ /* 0x000fe20000400000 */
[----:B------:R-:W-:Y:S02]  /*3f90*/  IMAD.MOV.U32 R9, RZ, RZ, 0x3dc6b27f ;  /* 0x3dc6b27fff097424 */ /* 0x000fe400078e00ff */
[----:B------:R-:W-:Y:S01]  /*3fa0*/  FADD R2, R2, -1 ;  /* 0xbf80000002027421 */ /* 0x000fe20000000000 */
[----:B------:R-:W-:Y:S01]  /*3fb0*/  FADD R6, R5, -1 ;  /* 0xbf80000005067421 */ /* 0x000fe20000000000 */
[----:B------:R-:W-:Y:S01]  /*3fc0*/  @!P4 FMUL R12, R12, 16777216 ;  /* 0x4b8000000c0cc820 */ /* 0x000fe20000400000 */
[----:B------:R-:W-:Y:S01]  /*3fd0*/  @!P4 FMUL R8, R8, 16777216 ;  /* 0x4b8000000808c820 */ /* 0x000fe20000400000 */
[----:B------:R-:W-:Y:S01]  /*3fe0*/  @!P4 FMUL R18, R18, 16777216 ;  /* 0x4b8000001212c820 */ /* 0x000fe20000400000 */
[----:B------:R-:W-:Y:S01]  /*3ff0*/  @!P4 FMUL R20, R20, 16777216 ;  /* 0x4b8000001414c820 */ /* 0x000fe20000400000 */
[-C--:B------:R-:W-:Y:S01]  /*4000*/  FFMA.FTZ R3, R2, R9.reuse, -0.16845393180847167969 ;  /* 0xbe2c7f3002037423 */ /* 0x080fe20000010009 */
[----:B------:R-:W-:Y:S01]  /*4010*/  FFMA.FTZ R5, R6, R9, -0.16845393180847167969 ;  /* 0xbe2c7f3006057423 */ /* 0x000fe20000010009 */
[C---:B0-----:R-:W-:Y:S01]  /*4020*/  FMUL R9, R7.reuse, R12 ;  /* 0x0000000c07097220 */ /* 0x041fe20000400000 */
[C---:B------:R-:W-:Y:S01]  /*4030*/  FMUL R8, R7.reuse, R8 ;  /* 0x0000000807087220 */ /* 0x040fe20000400000 */
[C---:B------:R-:W-:Y:S01]  /*4040*/  FMUL R13, R7.reuse, R18 ;  /* 0x00000012070d7220 */ /* 0x040fe20000400000 */
[----:B------:R-:W-:Y:S01]  /*4050*/  FMUL R12, R7, R20 ;  /* 0x00000014070c7220 */ /* 0x000fe20000400000 */
[----:B------:R-:W-:Y:S01]  /*4060*/  FFMA.FTZ R3, R2, R3, 0.1716887056827545166 ;  /* 0x3e2fcf2a02037423 */ /* 0x000fe20000010003 */
[----:B------:R-:W-:Y:S01]  /*4070*/  F2FP.F16.F32.PACK_AB R11, R11, R14 ;  /* 0x0000000e0b0b723e */ /* 0x000fe200000000ff */
[----:B------:R-:W-:Y:S01]  /*4080*/  FFMA.FTZ R5, R6, R5, 0.1716887056827545166 ;  /* 0x3e2fcf2a06057423 */ /* 0x000fe20000010005 */
[----:B------:R-:W-:Y:S01]  /*4090*/  F2FP.F16.F32.PACK_AB R10, R10, R15 ;  /* 0x0000000f0a0a723e */ /* 0x000fe200000000ff */
[----:B------:R-:W-:Y:S01]  /*40a0*/  FFMA.FTZ R3, R2, R3, -0.17900948226451873779 ;  /* 0xbe374e4302037423 */ /* 0x000fe20000010003 */
[----:B------:R-:W-:Y:S01]  /*40b0*/  F2FP.F16.F32.PACK_AB R9, R9, R12 ;  /* 0x0000000c0909723e */ /* 0x000fe200000000ff */
[----:B------:R-:W-:Y:S01]  /*40c0*/  STS [R117+UR6], R11 ;  /* 0x0000000b75007988 */ /* 0x000fe20008000806 */
[----:B------:R-:W-:Y:S01]  /*40d0*/  F2FP.F16.F32.PACK_AB R8, R8, R13 ;  /* 0x0000000d0808723e */ /* 0x000fe200000000ff */
[----:B------:R-:W-:Y:S01]  /*40e0*/  FFMA.FTZ R3, R2, R3, 0.20512372255325317383 ;  /* 0x3e520bf402037423 */ /* 0x000fe20000010003 */
[----:B------:R-:W-:Y:S01]  /*40f0*/  LOP3.LUT R7, R117, 0x20, RZ, 0x3c, !PT ;  /* 0x0000002075077812 */ /* 0x000fe200078e3cff */
[----:B------:R0:W-:Y:S01]  /*4100*/  STS [R117+UR6+0x80], R10 ;  /* 0x0000800a75007988 */ /* 0x0001e20008000806 */
[----:B------:R-:W-:Y:S01]  /*4110*/  FFMA.FTZ R5, R6, R5, -0.17900948226451873779 ;  /* 0xbe374e4306057423 */ /* 0x000fe20000010005 */
[----:B------:R-:W-:Y:S01]  /*4120*/  FFMA.FTZ R3, R2, R3, -0.24046532809734344482 ;  /* 0xbe763c8b02037423 */ /* 0x000fe20000010003 */
[----:B------:R-:W1:Y:S01]  /*4130*/  LDC R14, c[0x0][0x278] ;  /* 0x00009e00ff0e7b82 */ /* 0x000e620000000800 */
[----:B------:R-:W-:Y:S01]  /*4140*/  STS [R7+UR6+0x100], R9 ;  /* 0x0001000907007988 */ /* 0x000fe20008000806 */
[----:B------:R-:W-:Y:S01]  /*4150*/  FFMA.FTZ R5, R6, R5, 0.20512372255325317383 ;  /* 0x3e520bf406057423 */ /* 0x000fe20000010005 */
[----:B------:R-:W-:Y:S01]  /*4160*/  FFMA.FTZ R3, R2, R3, 0.28857114911079406738 ;  /* 0x3e93bf9902037423 */ /* 0x000fe20000010003 */
[----:B------:R-:W-:Y:S01]  /*4170*/  ISETP.GE.U32.AND P1, PT, R19, 0x7f800000, PT ;  /* 0x7f8000001300780c */ /* 0x000fe20003f26070 */
[----:B------:R2:W-:Y:S01]  /*4180*/  STS [R7+UR6+0x180], R8 ;  /* 0x0001800807007988 */ /* 0x0005e20008000806 */
[----:B------:R-:W-:Y:S01]  /*4190*/  FFMA.FTZ R5, R6, R5, -0.24046532809734344482 ;  /* 0xbe763c8b06057423 */ /* 0x000fe20000010005 */
[----:B------:R-:W-:Y:S01]  /*41a0*/  FFMA.FTZ R3, R2, R3, -0.36067417263984680176 ;  /* 0xbeb8aa4902037423 */ /* 0x000fe20000010003 */
[----:B------:R-:W3:Y:S08]  /*41b0*/  LDC.64 R12, c[0x0][0x228] ;  /* 0x00008a00ff0c7b82 */ /* 0x000ef00000000a00 */
[----:B------:R-:W-:Y:S01]  /*41c0*/  BAR.SYNC.DEFER_BLOCKING 0x0 ;  /* 0x0000000000007b1d */ /* 0x000fe20000010000 */
[----:B------:R-:W-:Y:S01]  /*41d0*/  FFMA.FTZ R5, R6, R5, 0.28857114911079406738 ;  /* 0x3e93bf9906057423 */ /* 0x000fe20000010005 */
[----:B------:R-:W-:Y:S01]  /*41e0*/  FFMA.FTZ R3, R2, R3, 0.48089820146560668945 ;  /* 0x3ef6384a02037423 */ /* 0x000fe20000010003 */
[----:B------:R-:W-:-:S02]  /*41f0*/  FSETP.NEU.AND P2, PT, R17, RZ, PT ;  /* 0x000000ff1100720b */ /* 0x000fc40003f4d000 */
[----:B------:R-:W-:Y:S01]  /*4200*/  FFMA.FTZ R5, R6, R5, -0.36067417263984680176 ;  /* 0xbeb8aa4906057423 */ /* 0x000fe20000010005 */
[----:B------:R-:W-:Y:S01]  /*4210*/  FFMA.FTZ R3, R2, R3, -0.72134751081466674805 ;  /* 0xbf38aa3b02037423 */ /* 0x000fe20000010003 */
[----:B------:R-:W-:Y:S01]  /*4220*/  ULDC.64 UR4, c[0x0][0x270] ;  /* 0x00009c0000047ab9 */ /* 0x000fe20000000a00 */
[----:B0-----:R-:W-:Y:S02]  /*4230*/  @P1 IMAD.MOV.U32 R10, RZ, RZ, 0x7f800000 ;  /* 0x7f800000ff0a1424 */ /* 0x001fe400078e00ff */
[----:B------:R-:W-:Y:S01]  /*4240*/  FFMA.FTZ R5, R6, R5, 0.48089820146560668945 ;  /* 0x3ef6384a06057423 */ /* 0x000fe20000010005 */
[----:B------:R-:W-:Y:S01]  /*4250*/  FMUL R3, R2, R3 ;  /* 0x0000000302037220 */ /* 0x000fe20000400000 */
[----:B------:R-:W-:Y:S01]  /*4260*/  UIMAD UR4, UR7, UR4, URZ ;  /* 0x00000004070472a4 */ /* 0x000fe2000f8e023f */
[----:B------:R-:W-:Y:S01]  /*4270*/  LOP3.LUT R113, R113, 0x78, RZ, 0xc0, !PT ;  /* 0x0000007871717812 */ /* 0x000fe200078ec0ff */
[----:B------:R-:W-:Y:S01]  /*4280*/  FFMA.FTZ R5, R6, R5, -0.72134751081466674805 ;  /* 0xbf38aa3b06057423 */ /* 0x000fe20000010005 */
[----:B------:R-:W-:Y:S01]  /*4290*/  FMUL R3, R2, R3 ;  /* 0x0000000302037220 */ /* 0x000fe20000400000 */
[----:B------:R-:W-:Y:S01]  /*42a0*/  USHF.L.U32 UR8, UR4, 0x1, URZ ;  /* 0x0000000104087899 */ /* 0x000fe2000800063f */
[----:B-1----:R-:W-:-:S02]  /*42b0*/  IMAD R95, R95, R14, RZ ;  /* 0x0000000e5f5f7224 */ /* 0x002fc400078e02ff */
[----:B--2---:R-:W-:Y:S01]  /*42c0*/  FMUL R7, R6, R5 ;  /* 0x0000000506077220 */ /* 0x004fe20000400000 */
[----:B------:R-:W-:Y:S01]  /*42d0*/  FFMA.FTZ R3, R2, 1.4426950216293334961, R3 ;  /* 0x3fb8aa3b02037823 */ /* 0x000fe20000010003 */
[----:B------:R-:W-:Y:S02]  /*42e0*/  FSEL R2, RZ, -23, P3 ;  /* 0xc1b80000ff027808 */ /* 0x000fe40001800000 */
[----:B------:R-:W-:Y:S01]  /*42f0*/  ISETP.GE.U32.AND P3, PT, R17, 0x7f800000, PT ;  /* 0x7f8000001100780c */ /* 0x000fe20003f66070 */
[----:B------:R-:W-:Y:S01]  /*4300*/  FMUL R7, R6, R7 ;  /* 0x0000000706077220 */ /* 0x000fe20000400000 */
[----:B------:R-:W-:Y:S01]  /*4310*/  I2FP.F32.S32 R5, R4 ;  /* 0x0000000400057245 */ /* 0x000fe20000201400 */
[----:B------:R-:W0:Y:S01]  /*4320*/  LDS R11, [R112+UR6] ;  /* 0x00000006700b7984 */ /* 0x000e220008000800 */
[----:B------:R-:W-:Y:S02]  /*4330*/  IMAD R4, R94, UR5, RZ ;  /* 0x000000055e047c24 */ /* 0x000fe4000f8e02ff */
[----:B------:R-:W-:Y:S01]  /*4340*/  FFMA.FTZ R7, R6, 1.4426950216293334961, R7 ;  /* 0x3fb8aa3b06077823 */ /* 0x000fe20000010007 */
[----:B------:R-:W-:Y:S01]  /*4350*/  FADD R0, R0, R3 ;  /* 0x0000000300007221 */ /* 0x000fe20000000000 */
[----:B------:R-:W-:Y:S01]  /*4360*/  FFMA.FTZ R2, R5, 1.1920928955078125e-07, R2 ;  /* 0x3400000005027823 */ /* 0x000fe20000010002 */
[C---:B------:R-:W-:Y:S01]  /*4370*/  IMAD.SHL.U32 R3, R4.reuse, 0x2, RZ ;  /* 0x0000000204037824 */ /* 0x040fe200078e00ff */
[----:B------:R-:W-:Y:S01]  /*4380*/  UIMAD.WIDE UR4, UR4, 0x2, URZ ;  /* 0x00000002040478a5 */ /* 0x000fe2000f8e023f */
[----:B------:R-:W-:-:S04]  /*4390*/  IMAD.HI R4, R4, 0x2, RZ ;  /* 0x0000000204047827 */ /* 0x000fc800078e02ff */
[----:B------:R-:W-:Y:S01]  /*43a0*/  FADD R7, R2, R7 ;  /* 0x0000000702077221 */ /* 0x000fe20000000000 */
[----:B------:R-:W-:Y:S01]  /*43b0*/  @P1 FFMA.FTZ R7, R19, R10, +INF ;  /* 0x7f80000013071423 */ /* 0x000fe2000001000a */
[----:B---3--:R-:W-:Y:S01]  /*43c0*/  IADD3 R6, P4, P5, R3, UR8, R12 ;  /* 0x0000000803067c10 */ /* 0x008fe2000fd9e00c */
[----:B------:R-:W-:Y:S01]  /*43d0*/  @P3 IMAD.MOV.U32 R2, RZ, RZ, 0x7f800000 ;  /* 0x7f800000ff023424 */ /* 0x000fe200078e00ff */
[----:B------:R-:W-:Y:S01]  /*43e0*/  LOP3.LUT R16, R16, 0x40, RZ, 0xc0, !PT ;  /* 0x0000004010107812 */ /* 0x000fe200078ec0ff */
[----:B------:R-:W-:Y:S01]  /*43f0*/  IMAD R5, R14, 0x8, R95 ;  /* 0x000000080e057824 */ /* 0x000fe200078e025f */
[----:B------:R-:W-:Y:S01]  /*4400*/  IADD3.X R8, R4, UR5, R13, P4, P5 ;  /* 0x0000000504087c10 */ /* 0x000fe2000a7ea40d */
[----:B------:R-:W-:Y:S01]  /*4410*/  @P3 FFMA.FTZ R0, R17, R2, +INF ;  /* 0x7f80000011003423 */ /* 0x000fe20000010002 */
[----:B------:R-:W-:Y:S01]  /*4420*/  FSETP.NEU.AND P3, PT, R19, RZ, PT ;  /* 0x000000ff1300720b */ /* 0x000fe20003f6d000 */
[----:B------:R-:W1:Y:S01]  /*4430*/  LDC.64 R12, c[0x0][0x230] ;  /* 0x00008c00ff0c7b82 */ /* 0x000e620000000a00 */
[-C--:B------:R-:W-:Y:S01]  /*4440*/  LEA R2, P4, R95, R6.reuse, 0x1 ;  /* 0x000000065f027211 */ /* 0x080fe200078808ff */
[----:B------:R-:W-:Y:S01]  /*4450*/  ULDC UR4, c[0x0][0x27c] ;  /* 0x00009f0000047ab9 */ /* 0x000fe20000000800 */
[----:B------:R-:W-:Y:S01]  /*4460*/  FSEL R9, R0, -INF , P2 ;  /* 0xff80000000097808 */ /* 0x000fe20001000000 */
[----:B------:R-:W-:Y:S01]  /*4470*/  UIMAD UR4, UR7, UR4, URZ ;  /* 0x00000004070472a4 */ /* 0x000fe2000f8e023f */
[----:B------:R-:W-:Y:S01]  /*4480*/  FSEL R0, R7, -INF , P3 ;  /* 0xff80000007007808 */ /* 0x000fe20001800000 */
[----:B------:R-:W-:Y:S01]  /*4490*/  IMAD.SHL.U32 R7, R94, 0x4, RZ ;  /* 0x000000045e077824 */ /* 0x000fe200078e00ff */
[----:B------:R-:W-:Y:S01]  /*44a0*/  LEA R4, P5, R5, R6, 0x1 ;  /* 0x0000000605047211 */ /* 0x000fe200078a08ff */
[----:B------:R-:W-:Y:S01]  /*44b0*/  FFMA R36, R9, 0.69314718246459960938, R36 ;  /* 0x3f31721809247823 */ /* 0x000fe20000000024 */
[-C--:B------:R-:W-:Y:S01]  /*44c0*/  LEA.HI.X.SX32 R3, R95, R8.reuse, 0x1, P4 ;  /* 0x000000085f037211 */ /* 0x080fe200020f0eff */
[----:B------:R-:W-:Y:S01]  /*44d0*/  FFMA R37, R0, 0.69314718246459960938, R43 ;  /* 0x3f31721800257823 */ /* 0x000fe2000000002b */
[----:B------:R-:W-:Y:S01]  /*44e0*/  LEA.HI.X.SX32 R5, R5, R8, 0x1, P5 ;  /* 0x0000000805057211 */ /* 0x000fe200028f0eff */
[----:B------:R-:W-:Y:S01]  /*44f0*/  USHF.L.U32 UR7, UR4, 0x2, URZ ;  /* 0x0000000204077899 */ /* 0x000fe2000800063f */
[----:B------:R-:W-:Y:S01]  /*4500*/  IMAD.HI R94, R94, 0x4, RZ ;  /* 0x000000045e5e7827 */ /* 0x000fe200078e02ff */
[----:B------:R-:W-:-:S03]  /*4510*/  UIMAD.WIDE UR4, UR4, 0x4, URZ ;  /* 0x00000004040478a5 */ /* 0x000fc6000f8e023f */
[----:B------:R-:W-:Y:S01]  /*4520*/  IMAD.IADD R16, R16, 0x1, R115 ;  /* 0x0000000110107824 */ /* 0x000fe200078e0273 */
[----:B0-----:R-:W-:Y:S01]  /*4530*/  PRMT R0, R11, 0x7632, R0 ;  /* 0x000076320b007816 */ /* 0x001fe20000000000 */
[----:B------:R1:W-:Y:S04]  /*4540*/  STG.E.U16 desc[UR10][R2.64], R11 ;  /* 0x0000000b02007986 */ /* 0x0003e8000c10150a */
[----:B------:R0:W-:Y:S01]  /*4550*/  STG.E.U16 desc[UR10][R4.64], R0 ;  /* 0x0000000004007986 */ /* 0x0001e2000c10150a */
[----:B------:R-:W-:Y:S01]  /*4560*/  BAR.SYNC.DEFER_BLOCKING 0x0 ;  /* 0x0000000000007b1d */ /* 0x000fe20000010000 */
[----:B-1----:R-:W-:-:S04]  /*4570*/  IADD3 R2, P1, P2, R7, UR7, R12 ;  /* 0x0000000707027c10 */ /* 0x002fc8000fa3e00c */
[----:B------:R-:W-:Y:S01]  /*4580*/  IADD3.X R3, R94, UR5, R13, P1, P2 ;  /* 0x000000055e037c10 */ /* 0x000fe20008fe440d */
[----:B------:R0:W-:Y:S02]  /*4590*/  STS.64 [R113+UR6], R36 ;  /* 0x0000002471007988 */ /* 0x0001e40008000a06 */
[----:B------:R-:W-:Y:S06]  /*45a0*/  BAR.SYNC.DEFER_BLOCKING 0x0 ;  /* 0x0000000000007b1d */ /* 0x000fec0000010000 */
[----:B------:R-:W-:Y:S05]  /*45b0*/  @P0 EXIT ;  /* 0x000000000000094d */ /* 0x000fea0003800000 */
[----:B0-----:R-:W0:Y:S04]  /*45c0*/  LDS R5, [R16] ;  /* 0x0000000010057984 */ /* 0x001e280000000800 */
[----:B0-----:R-:W-:Y:S01]  /*45d0*/  STG.E desc[UR10][R2.64], R5 ;  /* 0x0000000502007986 */ /* 0x001fe2000c10190a */
[----:B------:R-:W-:Y:S05]  /*45e0*/  EXIT ;  /* 0x000000000000794d */ /* 0x000fea0003800000 */
.L_x_2:
[----:B------:R-:W-:-:S00]  /*45f0*/  BRA `(.L_x_2) ;  /* 0xfffffffc00fc7947 */ /* 0x000fc0000383ffff */
[----:B------:R-:W-:-:S00]  /*4600*/  NOP ;  /* 0x0000000000007918 */ /* 0x000fc00000000000 */
[----:B------:R-:W-:-:S00]  /*4610*/  NOP ;  /* 0x0000000000007918 */ /* 0x000fc00000000000 */
[----:B------:R-:W-:-:S00]  /*4620*/  NOP ;  /* 0x0000000000007918 */ /* 0x000fc00000000000 */
[----:B------:R-:W-:-:S00]  /*4630*/  NOP ;  /* 0x0000000000007918 */ /* 0x000fc00000000000 */
[----:B------:R-:W-:-:S00]  /*4640*/  NOP ;  /* 0x0000000000007918 */ /* 0x000fc00000000000 */
[----:B------:R-:W-:-:S00]  /*4650*/  NOP ;  /* 0x0000000000007918 */ /* 0x000fc00000000000 */
[----:B------:R-:W-:-:S00]  /*4660*/  NOP ;  /* 0x0000000000007918 */ /* 0x000fc00000000000 */
[----:B------:R-:W-:-:S00]  /*4670*/  NOP ;  /* 0x0000000000007918 */ /* 0x000fc00000000000 */
.L_x_3:


//--------------------- .nv.global.init           --------------------------
	.section	.nv.global.init,"aw",@progbits
.nv.global.init:
	.type		_$_str,@object
	.size		_$_str,(.L_0 - _$_str)
_$_str:
        /*0000*/ 	.byte	0x5f, 0x5f, 0x43, 0x55, 0x44, 0x41, 0x5f, 0x46, 0x54, 0x5a, 0x00
.L_0:


//--------------------- .nv.shared.attn_fwd       --------------------------
	.section	.nv.shared.attn_fwd,"aw",@nobits
	.sectionflags	@""
	.align	16
	.zero		1024


//--------------------- .nv.shared.reserved.0     --------------------------
	.section	.nv.shared.reserved.0,"aw",@nobits
	.weak		__nv_reservedSMEM_offset_0_alias
	.size		__nv_reservedSMEM_offset_0_alias, 0, 0
	.other		__nv_reservedSMEM_offset_0_alias,@"STO_CUDA_RESERVED_SHARED STV_DEFAULT"
__nv_reservedSMEM_offset_0_alias:
	.zero		0


//--------------------- .nv.constant0.attn_fwd    --------------------------
	.section	.nv.constant0.attn_fwd,"a",@progbits
	.sectionflags	@""
	.align	4
.nv.constant0.attn_fwd:
	.zero		664


//--------------------- SYMBOLS --------------------------

	.type		.nv.reservedSmem.offset0,@object
	.size		.nv.reservedSmem.offset0,0x4
